	.target	sm_90a

	.elftype	@"ET_EXEC"


//--------------------- .note.nv.tkinfo           --------------------------
	.section	.note.nv.tkinfo,"",@"SHT_NOTE"
	.sectionflags	@"SHF_NOTE_NV_TKINFO"
	.tkinfo
        /*0018*/ 	.word	0x00000002
        /*0030*/ 	.string	""
        /*0030*/ 	.string	"ptxas"
        /*0030*/ 	.string	"Cuda compilation tools, release 13.0, V13.0.88"
        /*0030*/ 	.string	"Build cuda_13.0.r13.0/compiler.36424714_0"
        /*0030*/ 	.string	"-arch sm_90a -m 64 "



//--------------------- .note.nv.cuinfo           --------------------------
	.section	.note.nv.cuinfo,"",@"SHT_NOTE"
	.sectionflags	@"SHF_NOTE_NV_CUINFO"
        /*0018*/ 	.short	0x0002
        /*001a*/ 	.short	0x005a
        /*001c*/ 	.short	0x0082
	.zero		2


//--------------------- .nv.info                  --------------------------
	.section	.nv.info,"",@"SHT_CUDA_INFO"
	.align	4


	//----- nvinfo : EIATTR_REGCOUNT
	.align		4
        /*0000*/ 	.byte	0x04, 0x2f
        /*0002*/ 	.short	(.L_15 - .L_14)
	.align		4
.L_14:
        /*0004*/ 	.word	index@(_ZN7cutlass13device_kernelINS_4gemm6kernel13GemmUniversalIN4cute5tupleIJiiiiEEENS1_10collective13CollectiveMmaINS1_34MainloopSm90TmaGmmaWarpSpecializedILi6ENS5_IJNS4_1CILi2EEENSA_ILi1EEESC_EEENS1_35KernelTmaWarpSpecializedCooperativeEEENS5_IJNSA_ILi128EEESG_NSA_ILi64EEEEEENS_6half_tENS5_IJSC_llEEESJ_SK_NS4_8TiledMMAINS4_8MMA_AtomIJNS4_4SM904GMMA26MMA_64x128x16_F32F16F16_SSILNSO_5MajorE1ELSQ_1ELNSO_7ScaleInE1ELSR_1EEEEEENS4_6LayoutISD_NS5_IJSC_NSA_ILi0EEESV_EEEEENS5_IJNS4_10UnderscoreESY_SY_EEEEENS4_13SM90_TMA_LOADENS4_14ComposedLayoutINS4_7SwizzleILi3ELi4ELi3EEENS4_18smem_ptr_flag_bitsILi16EEENSU_INS5_IJSH_NSA_ILi8EEEEEENS5_IJSC_SH_EEEEEEEvNS4_8identityENS4_23SM90_TMA_LOAD_MULTICASTES1B_vS1C_EENS_8epilogue10collective6detail29Sm90TmaWarpSpecializedAdapterINS1G_15DefaultEpilogueISJ_NS5_IJlSC_lEEES1K_NS1F_6thread17LinearCombinationISJ_Li1EffLNS1L_9ScaleType4KindE0ELNS_15FloatRoundStyleE2ESJ_EENS1_15EpilogueDefaultEEEEEvvEEEEvNT_6ParamsE)
        /*0008*/ 	.word	0x000000a8


	//----- nvinfo : EIATTR_FRAME_SIZE
	.align		4
.L_15:
        /*000c*/ 	.byte	0x04, 0x11
        /*000e*/ 	.short	(.L_17 - .L_16)
	.align		4
.L_16:
        /*0010*/ 	.word	index@(_ZN7cutlass13device_kernelINS_4gemm6kernel13GemmUniversalIN4cute5tupleIJiiiiEEENS1_10collective13CollectiveMmaINS1_34MainloopSm90TmaGmmaWarpSpecializedILi6ENS5_IJNS4_1CILi2EEENSA_ILi1EEESC_EEENS1_35KernelTmaWarpSpecializedCooperativeEEENS5_IJNSA_ILi128EEESG_NSA_ILi64EEEEEENS_6half_tENS5_IJSC_llEEESJ_SK_NS4_8TiledMMAINS4_8MMA_AtomIJNS4_4SM904GMMA26MMA_64x128x16_F32F16F16_SSILNSO_5MajorE1ELSQ_1ELNSO_7ScaleInE1ELSR_1EEEEEENS4_6LayoutISD_NS5_IJSC_NSA_ILi0EEESV_EEEEENS5_IJNS4_10UnderscoreESY_SY_EEEEENS4_13SM90_TMA_LOADENS4_14ComposedLayoutINS4_7SwizzleILi3ELi4ELi3EEENS4_18smem_ptr_flag_bitsILi16EEENSU_INS5_IJSH_NSA_ILi8EEEEEENS5_IJSC_SH_EEEEEEEvNS4_8identityENS4_23SM90_TMA_LOAD_MULTICASTES1B_vS1C_EENS_8epilogue10collective6detail29Sm90TmaWarpSpecializedAdapterINS1G_15DefaultEpilogueISJ_NS5_IJlSC_lEEES1K_NS1F_6thread17LinearCombinationISJ_Li1EffLNS1L_9ScaleType4KindE0ELNS_15FloatRoundStyleE2ESJ_EENS1_15EpilogueDefaultEEEEEvvEEEEvNT_6ParamsE)
        /*0014*/ 	.word	0x00000000


	//----- nvinfo : EIATTR_MIN_STACK_SIZE
	.align		4
.L_17:
        /*0018*/ 	.byte	0x04, 0x12
        /*001a*/ 	.short	(.L_19 - .L_18)
	.align		4
.L_18:
        /*001c*/ 	.word	index@(_ZN7cutlass13device_kernelINS_4gemm6kernel13GemmUniversalIN4cute5tupleIJiiiiEEENS1_10collective13CollectiveMmaINS1_34MainloopSm90TmaGmmaWarpSpecializedILi6ENS5_IJNS4_1CILi2EEENSA_ILi1EEESC_EEENS1_35KernelTmaWarpSpecializedCooperativeEEENS5_IJNSA_ILi128EEESG_NSA_ILi64EEEEEENS_6half_tENS5_IJSC_llEEESJ_SK_NS4_8TiledMMAINS4_8MMA_AtomIJNS4_4SM904GMMA26MMA_64x128x16_F32F16F16_SSILNSO_5MajorE1ELSQ_1ELNSO_7ScaleInE1ELSR_1EEEEEENS4_6LayoutISD_NS5_IJSC_NSA_ILi0EEESV_EEEEENS5_IJNS4_10UnderscoreESY_SY_EEEEENS4_13SM90_TMA_LOADENS4_14ComposedLayoutINS4_7SwizzleILi3ELi4ELi3EEENS4_18smem_ptr_flag_bitsILi16EEENSU_INS5_IJSH_NSA_ILi8EEEEEENS5_IJSC_SH_EEEEEEEvNS4_8identityENS4_23SM90_TMA_LOAD_MULTICASTES1B_vS1C_EENS_8epilogue10collective6detail29Sm90TmaWarpSpecializedAdapterINS1G_15DefaultEpilogueISJ_NS5_IJlSC_lEEES1K_NS1F_6thread17LinearCombinationISJ_Li1EffLNS1L_9ScaleType4KindE0ELNS_15FloatRoundStyleE2ESJ_EENS1_15EpilogueDefaultEEEEEvvEEEEvNT_6ParamsE)
        /*0020*/ 	.word	0x00000000
.L_19:


//--------------------- .nv.compat                --------------------------
	.section	.nv.compat,"",@"SHT_CUDA_COMPAT_INFO"
	.align	4
        /*0000*/ 	.byte	0x02, 0x09, 0x01, 0x00, 0x02, 0x02, 0x04, 0x00, 0x02, 0x05, 0x05, 0x00, 0x03, 0x07, 0x01, 0x01
        /*0010*/ 	.byte	0x02, 0x03, 0x01, 0x00, 0x02, 0x06, 0x01, 0x00, 0x04, 0x0b, 0x08, 0x00, 0x00, 0x00, 0x00, 0x00
        /*0020*/ 	.byte	0x00, 0x00, 0x00, 0x00


//--------------------- .nv.info._ZN7cutlass13device_kernelINS_4gemm6kernel13GemmUniversalIN4cute5tupleIJiiiiEEENS1_10collective13CollectiveMmaINS1_34MainloopSm90TmaGmmaWarpSpecializedILi6ENS5_IJNS4_1CILi2EEENSA_ILi1EEESC_EEENS1_35KernelTmaWarpSpecializedCooperativeEEENS5_IJNSA_ILi128EEESG_NSA_ILi64EEEEEENS_6half_tENS5_IJSC_llEEESJ_SK_NS4_8TiledMMAINS4_8MMA_AtomIJNS4_4SM904GMMA26MMA_64x128x16_F32F16F16_SSILNSO_5MajorE1ELSQ_1ELNSO_7ScaleInE1ELSR_1EEEEEENS4_6LayoutISD_NS5_IJSC_NSA_ILi0EEESV_EEEEENS5_IJNS4_10UnderscoreESY_SY_EEEEENS4_13SM90_TMA_LOADENS4_14ComposedLayoutINS4_7SwizzleILi3ELi4ELi3EEENS4_18smem_ptr_flag_bitsILi16EEENSU_INS5_IJSH_NSA_ILi8EEEEEENS5_IJSC_SH_EEEEEEEvNS4_8identityENS4_23SM90_TMA_LOAD_MULTICASTES1B_vS1C_EENS_8epilogue10collective6detail29Sm90TmaWarpSpecializedAdapterINS1G_15DefaultEpilogueISJ_NS5_IJlSC_lEEES1K_NS1F_6thread17LinearCombinationISJ_Li1EffLNS1L_9ScaleType4KindE0ELNS_15FloatRoundStyleE2ESJ_EENS1_15EpilogueDefaultEEEEEvvEEEEvNT_6ParamsE --------------------------
	.section	.nv.info._ZN7cutlass13device_kernelINS_4gemm6kernel13GemmUniversalIN4cute5tupleIJiiiiEEENS1_10collective13CollectiveMmaINS1_34MainloopSm90TmaGmmaWarpSpecializedILi6ENS5_IJNS4_1CILi2EEENSA_ILi1EEESC_EEENS1_35KernelTmaWarpSpecializedCooperativeEEENS5_IJNSA_ILi128EEESG_NSA_ILi64EEEEEENS_6half_tENS5_IJSC_llEEESJ_SK_NS4_8TiledMMAINS4_8MMA_AtomIJNS4_4SM904GMMA26MMA_64x128x16_F32F16F16_SSILNSO_5MajorE1ELSQ_1ELNSO_7ScaleInE1ELSR_1EEEEEENS4_6LayoutISD_NS5_IJSC_NSA_ILi0EEESV_EEEEENS5_IJNS4_10UnderscoreESY_SY_EEEEENS4_13SM90_TMA_LOADENS4_14ComposedLayoutINS4_7SwizzleILi3ELi4ELi3EEENS4_18smem_ptr_flag_bitsILi16EEENSU_INS5_IJSH_NSA_ILi8EEEEEENS5_IJSC_SH_EEEEEEEvNS4_8identityENS4_23SM90_TMA_LOAD_MULTICASTES1B_vS1C_EENS_8epilogue10collective6detail29Sm90TmaWarpSpecializedAdapterINS1G_15DefaultEpilogueISJ_NS5_IJlSC_lEEES1K_NS1F_6thread17LinearCombinationISJ_Li1EffLNS1L_9ScaleType4KindE0ELNS_15FloatRoundStyleE2ESJ_EENS1_15EpilogueDefaultEEEEEvvEEEEvNT_6ParamsE,"",@"SHT_CUDA_INFO"
	.sectionflags	@""
	.align	4


	//----- nvinfo : EIATTR_CUDA_API_VERSION
	.align		4
        /*0000*/ 	.byte	0x04, 0x37
        /*0002*/ 	.short	(.L_21 - .L_20)
.L_20:
        /*0004*/ 	.word	0x00000082


	//----- nvinfo : EIATTR_KPARAM_INFO
	.align		4
.L_21:
        /*0008*/ 	.byte	0x04, 0x17
        /*000a*/ 	.short	(.L_23 - .L_22)
.L_22:
        /*000c*/ 	.word	0x00000000
        /*0010*/ 	.short	0x0000
        /*0012*/ 	.short	0x0070
        /*0014*/ 	.byte	0x00, 0xf0, 0x01, 0x10


	//----- nvinfo : EIATTR_SPARSE_MMA_MASK
	.align		4
.L_23:
        /*0018*/ 	.byte	0x03, 0x50
        /*001a*/ 	.short	0x0000


	//----- nvinfo : EIATTR_MAXREG_COUNT
	.align		4
        /*001c*/ 	.byte	0x03, 0x1b
        /*001e*/ 	.short	0x00a8


	//----- nvinfo : EIATTR_NUM_BARRIERS
	.align		4
        /*0020*/ 	.byte	0x02, 0x4c
        /*0022*/ 	.byte	0x01
	.zero		1


	//----- nvinfo : EIATTR_EXTERNS
	.align		4
        /*0024*/ 	.byte	0x04, 0x0f
        /*0026*/ 	.short	(.L_25 - .L_24)


	//   ....[0]....
	.align		4
.L_24:
        /*0028*/ 	.word	index@(__assertfail)


	//----- nvinfo : EIATTR_MERCURY_ISA_VERSION
	.align		4
.L_25:
        /*002c*/ 	.byte	0x03, 0x5f
        /*002e*/ 	.short	0x0101


	//----- nvinfo : EIATTR_INT_WARP_WIDE_INSTR_OFFSETS
	.align		4
        /*0030*/ 	.byte	0x04, 0x31
        /*0032*/ 	.short	(.L_27 - .L_26)


	//   ....[0]....
.L_26:
        /*0034*/ 	.word	0x000004d0


	//   ....[1]....
        /*0038*/ 	.word	0x00000500


	//   ....[2]....
        /*003c*/ 	.word	0x000006c0


	//   ....[3]....
        /*0040*/ 	.word	0x00001f30


	//----- nvinfo : EIATTR_COOP_GROUP_MASK_REGIDS
	.align		4
.L_27:
        /*0044*/ 	.byte	0x04, 0x29
        /*0046*/ 	.short	(.L_29 - .L_28)


	//   ....[0]....
.L_28:
        /*0048*/ 	.word	0xffffffff


	//   ....[1]....
        /*004c*/ 	.word	0xffffffff


	//   ....[2]....
        /*0050*/ 	.word	0xffffffff


	//   ....[3]....
        /*0054*/ 	.word	0xffffffff


	//   ....[4]....
        /*0058*/ 	.word	0xffffffff


	//   ....[5]....
        /*005c*/ 	.word	0xffffffff


	//----- nvinfo : EIATTR_COOP_GROUP_INSTR_OFFSETS
	.align		4
.L_29:
        /*0060*/ 	.byte	0x04, 0x28
        /*0062*/ 	.short	(.L_31 - .L_30)


	//   ....[0]....
.L_30:
        /*0064*/ 	.word	0x00000060


	//   ....[1]....
        /*0068*/ 	.word	0x00000070


	//   ....[2]....
        /*006c*/ 	.word	0x00000130


	//   ....[3]....
        /*0070*/ 	.word	0x00000310


	//   ....[4]....
        /*0074*/ 	.word	0x00000840


	//   ....[5]....
        /*0078*/ 	.word	0x000014c0


	//----- nvinfo : EIATTR_REG_RECONFIG
	.align		4
.L_31:
        /*007c*/ 	.byte	0x01, 0x54
	.zero		2


	//----- nvinfo : EIATTR_SYSCALL_OFFSETS
	.align		4
        /*0080*/ 	.byte	0x04, 0x46
        /*0082*/ 	.short	(.L_33 - .L_32)


	//   ....[0]....
.L_32:
        /*0084*/ 	.word	0x000016a0


	//----- nvinfo : EIATTR_MBARRIER_INSTR_OFFSETS
	.align		4
.L_33:
        /*0088*/ 	.byte	0x04, 0x39
        /*008a*/ 	.short	(.L_35 - .L_34)


	//   ....[0]....
.L_34:
        /*008c*/ 	.word	0x00000230
        /*0090*/ 	.word	0x000000ff
        /*0094*/ 	.word	0x00000000
        /*0098*/ 	.short	0x0100
        /*009a*/ 	.byte	0x08
	.zero		1


	//   ....[1]....
        /*009c*/ 	.word	0x00000240
        /*00a0*/ 	.word	0x000000ff
        /*00a4*/ 	.word	0x00000030
        /*00a8*/ 	.short	0x0100
        /*00aa*/ 	.byte	0x08
	.zero		1


	//   ....[2]....
        /*00ac*/ 	.word	0x00000250
        /*00b0*/ 	.word	0x000000ff
        /*00b4*/ 	.word	0x00000008
        /*00b8*/ 	.short	0x0100
        /*00ba*/ 	.byte	0x08
	.zero		1


	//   ....[3]....
        /*00bc*/ 	.word	0x00000260
        /*00c0*/ 	.word	0x000000ff
        /*00c4*/ 	.word	0x00000038
        /*00c8*/ 	.short	0x0100
        /*00ca*/ 	.byte	0x08
	.zero		1


	//   ....[4]....
        /*00cc*/ 	.word	0x00000270
        /*00d0*/ 	.word	0x000000ff
        /*00d4*/ 	.word	0x00000010
        /*00d8*/ 	.short	0x0100
        /*00da*/ 	.byte	0x08
	.zero		1


	//   ....[5]....
        /*00dc*/ 	.word	0x00000280
        /*00e0*/ 	.word	0x000000ff
        /*00e4*/ 	.word	0x00000040
        /*00e8*/ 	.short	0x0100
        /*00ea*/ 	.byte	0x08
	.zero		1


	//   ....[6]....
        /*00ec*/ 	.word	0x00000290
        /*00f0*/ 	.word	0x000000ff
        /*00f4*/ 	.word	0x00000018
        /*00f8*/ 	.short	0x0100
        /*00fa*/ 	.byte	0x08
	.zero		1


	//   ....[7]....
        /*00fc*/ 	.word	0x000002a0
        /*0100*/ 	.word	0x000000ff
        /*0104*/ 	.word	0x00000048
        /*0108*/ 	.short	0x0100
        /*010a*/ 	.byte	0x08
	.zero		1


	//   ....[8]....
        /*010c*/ 	.word	0x000002b0
        /*0110*/ 	.word	0x000000ff
        /*0114*/ 	.word	0x00000020
        /*0118*/ 	.short	0x0100
        /*011a*/ 	.byte	0x08
	.zero		1


	//   ....[9]....
        /*011c*/ 	.word	0x000002c0
        /*0120*/ 	.word	0x000000ff
        /*0124*/ 	.word	0x00000050
        /*0128*/ 	.short	0x0100
        /*012a*/ 	.byte	0x08
	.zero		1


	//   ....[10]....
        /*012c*/ 	.word	0x000002d0
        /*0130*/ 	.word	0x000000ff
        /*0134*/ 	.word	0x00000028
        /*0138*/ 	.short	0x0100
        /*013a*/ 	.byte	0x08
	.zero		1


	//   ....[11]....
        /*013c*/ 	.word	0x000002e0
        /*0140*/ 	.word	0x000000ff
        /*0144*/ 	.word	0x00000058
        /*0148*/ 	.short	0x0100
        /*014a*/ 	.byte	0x08
	.zero		1


	//   ....[12]....
        /*014c*/ 	.word	0x00000760
        /*0150*/ 	.word	0x000000ff
        /*0154*/ 	.word	0x00000070
        /*0158*/ 	.short	0x0100
        /*015a*/ 	.byte	0x06
	.zero		1


	//   ....[13]....
        /*015c*/ 	.word	0x000007e0
        /*0160*/ 	.word	0x000000ff
        /*0164*/ 	.word	0x00000078
        /*0168*/ 	.short	0x0100
        /*016a*/ 	.byte	0x06
	.zero		1


	//   ....[14]....
        /*016c*/ 	.word	0x00001760
        /*0170*/ 	.word	0x00000003
        /*0174*/ 	.word	0x00000000
        /*0178*/ 	.short	0x010a
        /*017a*/ 	.byte	0x3f
	.zero		1


	//   ....[15]....
        /*017c*/ 	.word	0x000017c0
        /*0180*/ 	.word	0x00000003
        /*0184*/ 	.word	0x00000000
        /*0188*/ 	.short	0x010a
        /*018a*/ 	.byte	0x3f
	.zero		1


	//   ....[16]....
        /*018c*/ 	.word	0x00001b40
        /*0190*/ 	.word	0x00000005
        /*0194*/ 	.word	0x00000000
        /*0198*/ 	.short	0x010a
        /*019a*/ 	.byte	0x3f
	.zero		1


	//   ....[17]....
        /*019c*/ 	.word	0x00001b80
        /*01a0*/ 	.word	0x00000005
        /*01a4*/ 	.word	0x00000000
        /*01a8*/ 	.short	0x010a
        /*01aa*/ 	.byte	0x3f
	.zero		1


	//   ....[18]....
        /*01ac*/ 	.word	0x00001de0
        /*01b0*/ 	.word	0x00000004
        /*01b4*/ 	.word	0x00000000
        /*01b8*/ 	.short	0x0101
        /*01ba*/ 	.byte	0x3f
	.zero		1


	//   ....[19]....
        /*01bc*/ 	.word	0x00001fd0
        /*01c0*/ 	.word	0x00000000
        /*01c4*/ 	.word	0x00000000
        /*01c8*/ 	.short	0x0101
        /*01ca*/ 	.byte	0x3f
	.zero		1


	//   ....[20]....
        /*01cc*/ 	.word	0x00007140
        /*01d0*/ 	.word	0x00000018
        /*01d4*/ 	.word	0x00000030
        /*01d8*/ 	.short	0x010a
        /*01da*/ 	.byte	0x3f
	.zero		1


	//   ....[21]....
        /*01dc*/ 	.word	0x00007590
        /*01e0*/ 	.word	0x00000006
        /*01e4*/ 	.word	0x00000078
        /*01e8*/ 	.short	0x0101
        /*01ea*/ 	.byte	0x3f
	.zero		1


	//   ....[22]....
        /*01ec*/ 	.word	0x00007ce0
        /*01f0*/ 	.word	0x00000007
        /*01f4*/ 	.word	0x00000000
        /*01f8*/ 	.short	0x010a
        /*01fa*/ 	.byte	0x3f
	.zero		1


	//   ....[23]....
        /*01fc*/ 	.word	0x00007d60
        /*0200*/ 	.word	0x00000006
        /*0204*/ 	.word	0x00000000
        /*0208*/ 	.short	0x010a
        /*020a*/ 	.byte	0x3f
	.zero		1


	//   ....[24]....
        /*020c*/ 	.word	0x00007df0
        /*0210*/ 	.word	0x00000007
        /*0214*/ 	.word	0x00000000
        /*0218*/ 	.short	0x010a
        /*021a*/ 	.byte	0x3f
	.zero		1


	//   ....[25]....
        /*021c*/ 	.word	0x00007e80
        /*0220*/ 	.word	0x00000006
        /*0224*/ 	.word	0x00000000
        /*0228*/ 	.short	0x010a
        /*022a*/ 	.byte	0x3f
	.zero		1


	//   ....[26]....
        /*022c*/ 	.word	0x00007f10
        /*0230*/ 	.word	0x00000007
        /*0234*/ 	.word	0x00000000
        /*0238*/ 	.short	0x010a
        /*023a*/ 	.byte	0x3f
	.zero		1


	//   ....[27]....
        /*023c*/ 	.word	0x00007fa0
        /*0240*/ 	.word	0x00000005
        /*0244*/ 	.word	0x00000000
        /*0248*/ 	.short	0x010a
        /*024a*/ 	.byte	0x3f
	.zero		1


	//   ....[28]....
        /*024c*/ 	.word	0x00008000
        /*0250*/ 	.word	0x00000003
        /*0254*/ 	.word	0x00000000
        /*0258*/ 	.short	0x010a
        /*025a*/ 	.byte	0x3f
	.zero		1


	//   ....[29]....
        /*025c*/ 	.word	0x00008050
        /*0260*/ 	.word	0x00000005
        /*0264*/ 	.word	0x00000000
        /*0268*/ 	.short	0x010a
        /*026a*/ 	.byte	0x3f
	.zero		1


	//   ....[30]....
        /*026c*/ 	.word	0x00008120
        /*0270*/ 	.word	0x00000018
        /*0274*/ 	.word	0x00000030
        /*0278*/ 	.short	0x010a
        /*027a*/ 	.byte	0x3f
	.zero		1


	//   ....[31]....
        /*027c*/ 	.word	0x000081f0
        /*0280*/ 	.word	0x00000007
        /*0284*/ 	.word	0x00000000
        /*0288*/ 	.short	0x010a
        /*028a*/ 	.byte	0x3f
	.zero		1


	//   ....[32]....
        /*028c*/ 	.word	0x00008240
        /*0290*/ 	.word	0x00000006
        /*0294*/ 	.word	0x00000000
        /*0298*/ 	.short	0x010a
        /*029a*/ 	.byte	0x3f
	.zero		1


	//   ....[33]....
        /*029c*/ 	.word	0x00008290
        /*02a0*/ 	.word	0x00000007
        /*02a4*/ 	.word	0x00000000
        /*02a8*/ 	.short	0x010a
        /*02aa*/ 	.byte	0x3f
	.zero		1


	//   ....[34]....
        /*02ac*/ 	.word	0x000082e0
        /*02b0*/ 	.word	0x00000006
        /*02b4*/ 	.word	0x00000000
        /*02b8*/ 	.short	0x010a
        /*02ba*/ 	.byte	0x3f
	.zero		1


	//   ....[35]....
        /*02bc*/ 	.word	0x00008330
        /*02c0*/ 	.word	0x00000007
        /*02c4*/ 	.word	0x00000000
        /*02c8*/ 	.short	0x010a
        /*02ca*/ 	.byte	0x3f
	.zero		1


	//----- nvinfo : EIATTR_NUM_MBARRIERS
	.align		4
.L_35:
        /*02cc*/ 	.byte	0x03, 0x38
        /*02ce*/ 	.short	0x000e


	//----- nvinfo : EIATTR_EXIT_INSTR_OFFSETS
	.align		4
        /*02d0*/ 	.byte	0x04, 0x1c
        /*02d2*/ 	.short	(.L_37 - .L_36)


	//   ....[0]....
.L_36:
        /*02d4*/ 	.word	0x00000a10


	//   ....[1]....
        /*02d8*/ 	.word	0x00001220


	//   ....[2]....
        /*02dc*/ 	.word	0x00006880


	//   ....[3]....
        /*02e0*/ 	.word	0x00006de0


	//   ....[4]....
        /*02e4*/ 	.word	0x00007ff0


	//----- nvinfo : EIATTR_MAX_THREADS
	.align		4
.L_37:
        /*02e8*/ 	.byte	0x04, 0x05
        /*02ea*/ 	.short	(.L_39 - .L_38)
.L_38:
        /*02ec*/ 	.word	0x00000180
        /*02f0*/ 	.word	0x00000001
        /*02f4*/ 	.word	0x00000001


	//----- nvinfo : EIATTR_CRS_STACK_SIZE
	.align		4
.L_39:
        /*02f8*/ 	.byte	0x04, 0x1e
        /*02fa*/ 	.short	(.L_41 - .L_40)
.L_40:
        /*02fc*/ 	.word	0x00000000


	//----- nvinfo : EIATTR_CBANK_PARAM_SIZE
	.align		4
.L_41:
        /*0300*/ 	.byte	0x03, 0x19
        /*0302*/ 	.short	0x0470


	//----- nvinfo : EIATTR_PARAM_CBANK
	.align		4
        /*0304*/ 	.byte	0x04, 0x0a
        /*0306*/ 	.short	(.L_43 - .L_42)
	.align		4
.L_42:
        /*0308*/ 	.word	index@(.nv.constant0._ZN7cutlass13device_kernelINS_4gemm6kernel13GemmUniversalIN4cute5tupleIJiiiiEEENS1_10collective13CollectiveMmaINS1_34MainloopSm90TmaGmmaWarpSpecializedILi6ENS5_IJNS4_1CILi2EEENSA_ILi1EEESC_EEENS1_35KernelTmaWarpSpecializedCooperativeEEENS5_IJNSA_ILi128EEESG_NSA_ILi64EEEEEENS_6half_tENS5_IJSC_llEEESJ_SK_NS4_8TiledMMAINS4_8MMA_AtomIJNS4_4SM904GMMA26MMA_64x128x16_F32F16F16_SSILNSO_5MajorE1ELSQ_1ELNSO_7ScaleInE1ELSR_1EEEEEENS4_6LayoutISD_NS5_IJSC_NSA_ILi0EEESV_EEEEENS5_IJNS4_10UnderscoreESY_SY_EEEEENS4_13SM90_TMA_LOADENS4_14ComposedLayoutINS4_7SwizzleILi3ELi4ELi3EEENS4_18smem_ptr_flag_bitsILi16EEENSU_INS5_IJSH_NSA_ILi8EEEEEENS5_IJSC_SH_EEEEEEEvNS4_8identityENS4_23SM90_TMA_LOAD_MULTICASTES1B_vS1C_EENS_8epilogue10collective6detail29Sm90TmaWarpSpecializedAdapterINS1G_15DefaultEpilogueISJ_NS5_IJlSC_lEEES1K_NS1F_6thread17LinearCombinationISJ_Li1EffLNS1L_9ScaleType4KindE0ELNS_15FloatRoundStyleE2ESJ_EENS1_15EpilogueDefaultEEEEEvvEEEEvNT_6ParamsE)
        /*030c*/ 	.short	0x0210
        /*030e*/ 	.short	0x0470


	//----- nvinfo : EIATTR_SW_WAR
	.align		4
.L_43:
        /*0310*/ 	.byte	0x04, 0x36
        /*0312*/ 	.short	(.L_45 - .L_44)
.L_44:
        /*0314*/ 	.word	0x00000008
.L_45:


//--------------------- .nv.callgraph             --------------------------
	.section	.nv.callgraph,"",@"SHT_CUDA_CALLGRAPH"
	.align	4
	.sectionentsize	8
	.align		4
        /*0000*/ 	.word	0x00000000
	.align		4
        /*0004*/ 	.word	0xffffffff
	.align		4
        /*0008*/ 	.word	index@(_ZN7cutlass13device_kernelINS_4gemm6kernel13GemmUniversalIN4cute5tupleIJiiiiEEENS1_10collective13CollectiveMmaINS1_34MainloopSm90TmaGmmaWarpSpecializedILi6ENS5_IJNS4_1CILi2EEENSA_ILi1EEESC_EEENS1_35KernelTmaWarpSpecializedCooperativeEEENS5_IJNSA_ILi128EEESG_NSA_ILi64EEEEEENS_6half_tENS5_IJSC_llEEESJ_SK_NS4_8TiledMMAINS4_8MMA_AtomIJNS4_4SM904GMMA26MMA_64x128x16_F32F16F16_SSILNSO_5MajorE1ELSQ_1ELNSO_7ScaleInE1ELSR_1EEEEEENS4_6LayoutISD_NS5_IJSC_NSA_ILi0EEESV_EEEEENS5_IJNS4_10UnderscoreESY_SY_EEEEENS4_13SM90_TMA_LOADENS4_14ComposedLayoutINS4_7SwizzleILi3ELi4ELi3EEENS4_18smem_ptr_flag_bitsILi16EEENSU_INS5_IJSH_NSA_ILi8EEEEEENS5_IJSC_SH_EEEEEEEvNS4_8identityENS4_23SM90_TMA_LOAD_MULTICASTES1B_vS1C_EENS_8epilogue10collective6detail29Sm90TmaWarpSpecializedAdapterINS1G_15DefaultEpilogueISJ_NS5_IJlSC_lEEES1K_NS1F_6thread17LinearCombinationISJ_Li1EffLNS1L_9ScaleType4KindE0ELNS_15FloatRoundStyleE2ESJ_EENS1_15EpilogueDefaultEEEEEvvEEEEvNT_6ParamsE)
	.align		4
        /*000c*/ 	.word	index@(__assertfail)
	.align		4
        /*0010*/ 	.word	0x00000000
	.align		4
        /*0014*/ 	.word	0xfffffffe
	.align		4
        /*0018*/ 	.word	0x00000000
	.align		4
        /*001c*/ 	.word	0xfffffffd
	.align		4
        /*0020*/ 	.word	0x00000000
	.align		4
        /*0024*/ 	.word	0xfffffffc


//--------------------- .nv.constant4             --------------------------
	.section	.nv.constant4,"a",@progbits
	.align	8
	.align		8
.nv.constant4:
        /*0000*/ 	.dword	__assertfail
	.align		8
        /*0008*/ 	.dword	__unnamed_1
	.align		8
        /*0010*/ 	.dword	_ZN40_INTERNAL_38055070_4_k_cu_2d646213_343904cuda3std3__45__cpo5beginE
	.align		8
        /*0018*/ 	.dword	_ZN40_INTERNAL_38055070_4_k_cu_2d646213_343904cuda3std3__45__cpo3endE
	.align		8
        /*0020*/ 	.dword	_ZN40_INTERNAL_38055070_4_k_cu_2d646213_343904cuda3std3__45__cpo6cbeginE
	.align		8
        /*0028*/ 	.dword	_ZN40_INTERNAL_38055070_4_k_cu_2d646213_343904cuda3std3__45__cpo4cendE
	.align		8
        /*0030*/ 	.dword	_ZN40_INTERNAL_38055070_4_k_cu_2d646213_343904cuda3std3__442_GLOBAL__N__38055070_4_k_cu_2d646213_343906ignoreE
	.align		8
        /*0038*/ 	.dword	_ZN40_INTERNAL_38055070_4_k_cu_2d646213_343904cuda3std3__419piecewise_constructE
	.align		8
        /*0040*/ 	.dword	_ZN40_INTERNAL_38055070_4_k_cu_2d646213_343904cuda3std3__48in_placeE
	.align		8
        /*0048*/ 	.dword	_ZN40_INTERNAL_38055070_4_k_cu_2d646213_343904cuda3std6ranges3__45__cpo4swapE
	.align		8
        /*0050*/ 	.dword	_ZN40_INTERNAL_38055070_4_k_cu_2d646213_343904cuda3std6ranges3__45__cpo9iter_moveE
	.align		8
        /*0058*/ 	.dword	_ZN40_INTERNAL_38055070_4_k_cu_2d646213_343904cute7productE
	.align		8
        /*0060*/ 	.dword	_ZN40_INTERNAL_38055070_4_k_cu_2d646213_343904cute1_E
	.align		8
        /*0068*/ 	.dword	$str$22
	.align		8
        /*0070*/ 	.dword	$str$23


//--------------------- .text._ZN7cutlass13device_kernelINS_4gemm6kernel13GemmUniversalIN4cute5tupleIJiiiiEEENS1_10collective13CollectiveMmaINS1_34MainloopSm90TmaGmmaWarpSpecializedILi6ENS5_IJNS4_1CILi2EEENSA_ILi1EEESC_EEENS1_35KernelTmaWarpSpecializedCooperativeEEENS5_IJNSA_ILi128EEESG_NSA_ILi64EEEEEENS_6half_tENS5_IJSC_llEEESJ_SK_NS4_8TiledMMAINS4_8MMA_AtomIJNS4_4SM904GMMA26MMA_64x128x16_F32F16F16_SSILNSO_5MajorE1ELSQ_1ELNSO_7ScaleInE1ELSR_1EEEEEENS4_6LayoutISD_NS5_IJSC_NSA_ILi0EEESV_EEEEENS5_IJNS4_10UnderscoreESY_SY_EEEEENS4_13SM90_TMA_LOADENS4_14ComposedLayoutINS4_7SwizzleILi3ELi4ELi3EEENS4_18smem_ptr_flag_bitsILi16EEENSU_INS5_IJSH_NSA_ILi8EEEEEENS5_IJSC_SH_EEEEEEEvNS4_8identityENS4_23SM90_TMA_LOAD_MULTICASTES1B_vS1C_EENS_8epilogue10collective6detail29Sm90TmaWarpSpecializedAdapterINS1G_15DefaultEpilogueISJ_NS5_IJlSC_lEEES1K_NS1F_6thread17LinearCombinationISJ_Li1EffLNS1L_9ScaleType4KindE0ELNS_15FloatRoundStyleE2ESJ_EENS1_15EpilogueDefaultEEEEEvvEEEEvNT_6ParamsE --------------------------
	.section	.text._ZN7cutlass13device_kernelINS_4gemm6kernel13GemmUniversalIN4cute5tupleIJiiiiEEENS1_10collective13CollectiveMmaINS1_34MainloopSm90TmaGmmaWarpSpecializedILi6ENS5_IJNS4_1CILi2EEENSA_ILi1EEESC_EEENS1_35KernelTmaWarpSpecializedCooperativeEEENS5_IJNSA_ILi128EEESG_NSA_ILi64EEEEEENS_6half_tENS5_IJSC_llEEESJ_SK_NS4_8TiledMMAINS4_8MMA_AtomIJNS4_4SM904GMMA26MMA_64x128x16_F32F16F16_SSILNSO_5MajorE1ELSQ_1ELNSO_7ScaleInE1ELSR_1EEEEEENS4_6LayoutISD_NS5_IJSC_NSA_ILi0EEESV_EEEEENS5_IJNS4_10UnderscoreESY_SY_EEEEENS4_13SM90_TMA_LOADENS4_14ComposedLayoutINS4_7SwizzleILi3ELi4ELi3EEENS4_18smem_ptr_flag_bitsILi16EEENSU_INS5_IJSH_NSA_ILi8EEEEEENS5_IJSC_SH_EEEEEEEvNS4_8identityENS4_23SM90_TMA_LOAD_MULTICASTES1B_vS1C_EENS_8epilogue10collective6detail29Sm90TmaWarpSpecializedAdapterINS1G_15DefaultEpilogueISJ_NS5_IJlSC_lEEES1K_NS1F_6thread17LinearCombinationISJ_Li1EffLNS1L_9ScaleType4KindE0ELNS_15FloatRoundStyleE2ESJ_EENS1_15EpilogueDefaultEEEEEvvEEEEvNT_6ParamsE,"ax",@progbits
	.align	128
.text._ZN7cutlass13device_kernelINS_4gemm6kernel13GemmUniversalIN4cute5tupleIJiiiiEEENS1_10collective13CollectiveMmaINS1_34MainloopSm90TmaGmmaWarpSpecializedILi6ENS5_IJNS4_1CILi2EEENSA_ILi1EEESC_EEENS1_35KernelTmaWarpSpecializedCooperativeEEENS5_IJNSA_ILi128EEESG_NSA_ILi64EEEEEENS_6half_tENS5_IJSC_llEEESJ_SK_NS4_8TiledMMAINS4_8MMA_AtomIJNS4_4SM904GMMA26MMA_64x128x16_F32F16F16_SSILNSO_5MajorE1ELSQ_1ELNSO_7ScaleInE1ELSR_1EEEEEENS4_6LayoutISD_NS5_IJSC_NSA_ILi0EEESV_EEEEENS5_IJNS4_10UnderscoreESY_SY_EEEEENS4_13SM90_TMA_LOADENS4_14ComposedLayoutINS4_7SwizzleILi3ELi4ELi3EEENS4_18smem_ptr_flag_bitsILi16EEENSU_INS5_IJSH_NSA_ILi8EEEEEENS5_IJSC_SH_EEEEEEEvNS4_8identityENS4_23SM90_TMA_LOAD_MULTICASTES1B_vS1C_EENS_8epilogue10collective6detail29Sm90TmaWarpSpecializedAdapterINS1G_15DefaultEpilogueISJ_NS5_IJlSC_lEEES1K_NS1F_6thread17LinearCombinationISJ_Li1EffLNS1L_9ScaleType4KindE0ELNS_15FloatRoundStyleE2ESJ_EENS1_15EpilogueDefaultEEEEEvvEEEEvNT_6ParamsE:
        .type           _ZN7cutlass13device_kernelINS_4gemm6kernel13GemmUniversalIN4cute5tupleIJiiiiEEENS1_10collective13CollectiveMmaINS1_34MainloopSm90TmaGmmaWarpSpecializedILi6ENS5_IJNS4_1CILi2EEENSA_ILi1EEESC_EEENS1_35KernelTmaWarpSpecializedCooperativeEEENS5_IJNSA_ILi128EEESG_NSA_ILi64EEEEEENS_6half_tENS5_IJSC_llEEESJ_SK_NS4_8TiledMMAINS4_8MMA_AtomIJNS4_4SM904GMMA26MMA_64x128x16_F32F16F16_SSILNSO_5MajorE1ELSQ_1ELNSO_7ScaleInE1ELSR_1EEEEEENS4_6LayoutISD_NS5_IJSC_NSA_ILi0EEESV_EEEEENS5_IJNS4_10UnderscoreESY_SY_EEEEENS4_13SM90_TMA_LOADENS4_14ComposedLayoutINS4_7SwizzleILi3ELi4ELi3EEENS4_18smem_ptr_flag_bitsILi16EEENSU_INS5_IJSH_NSA_ILi8EEEEEENS5_IJSC_SH_EEEEEEEvNS4_8identityENS4_23SM90_TMA_LOAD_MULTICASTES1B_vS1C_EENS_8epilogue10collective6detail29Sm90TmaWarpSpecializedAdapterINS1G_15DefaultEpilogueISJ_NS5_IJlSC_lEEES1K_NS1F_6thread17LinearCombinationISJ_Li1EffLNS1L_9ScaleType4KindE0ELNS_15FloatRoundStyleE2ESJ_EENS1_15EpilogueDefaultEEEEEvvEEEEvNT_6ParamsE,@function
        .size           _ZN7cutlass13device_kernelINS_4gemm6kernel13GemmUniversalIN4cute5tupleIJiiiiEEENS1_10collective13CollectiveMmaINS1_34MainloopSm90TmaGmmaWarpSpecializedILi6ENS5_IJNS4_1CILi2EEENSA_ILi1EEESC_EEENS1_35KernelTmaWarpSpecializedCooperativeEEENS5_IJNSA_ILi128EEESG_NSA_ILi64EEEEEENS_6half_tENS5_IJSC_llEEESJ_SK_NS4_8TiledMMAINS4_8MMA_AtomIJNS4_4SM904GMMA26MMA_64x128x16_F32F16F16_SSILNSO_5MajorE1ELSQ_1ELNSO_7ScaleInE1ELSR_1EEEEEENS4_6LayoutISD_NS5_IJSC_NSA_ILi0EEESV_EEEEENS5_IJNS4_10UnderscoreESY_SY_EEEEENS4_13SM90_TMA_LOADENS4_14ComposedLayoutINS4_7SwizzleILi3ELi4ELi3EEENS4_18smem_ptr_flag_bitsILi16EEENSU_INS5_IJSH_NSA_ILi8EEEEEENS5_IJSC_SH_EEEEEEEvNS4_8identityENS4_23SM90_TMA_LOAD_MULTICASTES1B_vS1C_EENS_8epilogue10collective6detail29Sm90TmaWarpSpecializedAdapterINS1G_15DefaultEpilogueISJ_NS5_IJlSC_lEEES1K_NS1F_6thread17LinearCombinationISJ_Li1EffLNS1L_9ScaleType4KindE0ELNS_15FloatRoundStyleE2ESJ_EENS1_15EpilogueDefaultEEEEEvvEEEEvNT_6ParamsE,(.L_x_201 - _ZN7cutlass13device_kernelINS_4gemm6kernel13GemmUniversalIN4cute5tupleIJiiiiEEENS1_10collective13CollectiveMmaINS1_34MainloopSm90TmaGmmaWarpSpecializedILi6ENS5_IJNS4_1CILi2EEENSA_ILi1EEESC_EEENS1_35KernelTmaWarpSpecializedCooperativeEEENS5_IJNSA_ILi128EEESG_NSA_ILi64EEEEEENS_6half_tENS5_IJSC_llEEESJ_SK_NS4_8TiledMMAINS4_8MMA_AtomIJNS4_4SM904GMMA26MMA_64x128x16_F32F16F16_SSILNSO_5MajorE1ELSQ_1ELNSO_7ScaleInE1ELSR_1EEEEEENS4_6LayoutISD_NS5_IJSC_NSA_ILi0EEESV_EEEEENS5_IJNS4_10UnderscoreESY_SY_EEEEENS4_13SM90_TMA_LOADENS4_14ComposedLayoutINS4_7SwizzleILi3ELi4ELi3EEENS4_18smem_ptr_flag_bitsILi16EEENSU_INS5_IJSH_NSA_ILi8EEEEEENS5_IJSC_SH_EEEEEEEvNS4_8identityENS4_23SM90_TMA_LOAD_MULTICASTES1B_vS1C_EENS_8epilogue10collective6detail29Sm90TmaWarpSpecializedAdapterINS1G_15DefaultEpilogueISJ_NS5_IJlSC_lEEES1K_NS1F_6thread17LinearCombinationISJ_Li1EffLNS1L_9ScaleType4KindE0ELNS_15FloatRoundStyleE2ESJ_EENS1_15EpilogueDefaultEEEEEvvEEEEvNT_6ParamsE)
        .other          _ZN7cutlass13device_kernelINS_4gemm6kernel13GemmUniversalIN4cute5tupleIJiiiiEEENS1_10collective13CollectiveMmaINS1_34MainloopSm90TmaGmmaWarpSpecializedILi6ENS5_IJNS4_1CILi2EEENSA_ILi1EEESC_EEENS1_35KernelTmaWarpSpecializedCooperativeEEENS5_IJNSA_ILi128EEESG_NSA_ILi64EEEEEENS_6half_tENS5_IJSC_llEEESJ_SK_NS4_8TiledMMAINS4_8MMA_AtomIJNS4_4SM904GMMA26MMA_64x128x16_F32F16F16_SSILNSO_5MajorE1ELSQ_1ELNSO_7ScaleInE1ELSR_1EEEEEENS4_6LayoutISD_NS5_IJSC_NSA_ILi0EEESV_EEEEENS5_IJNS4_10UnderscoreESY_SY_EEEEENS4_13SM90_TMA_LOADENS4_14ComposedLayoutINS4_7SwizzleILi3ELi4ELi3EEENS4_18smem_ptr_flag_bitsILi16EEENSU_INS5_IJSH_NSA_ILi8EEEEEENS5_IJSC_SH_EEEEEEEvNS4_8identityENS4_23SM90_TMA_LOAD_MULTICASTES1B_vS1C_EENS_8epilogue10collective6detail29Sm90TmaWarpSpecializedAdapterINS1G_15DefaultEpilogueISJ_NS5_IJlSC_lEEES1K_NS1F_6thread17LinearCombinationISJ_Li1EffLNS1L_9ScaleType4KindE0ELNS_15FloatRoundStyleE2ESJ_EENS1_15EpilogueDefaultEEEEEvvEEEEvNT_6ParamsE,@"STO_CUDA_ENTRY STV_DEFAULT"
_ZN7cutlass13device_kernelINS_4gemm6kernel13GemmUniversalIN4cute5tupleIJiiiiEEENS1_10collective13CollectiveMmaINS1_34MainloopSm90TmaGmmaWarpSpecializedILi6ENS5_IJNS4_1CILi2EEENSA_ILi1EEESC_EEENS1_35KernelTmaWarpSpecializedCooperativeEEENS5_IJNSA_ILi128EEESG_NSA_ILi64EEEEEENS_6half_tENS5_IJSC_llEEESJ_SK_NS4_8TiledMMAINS4_8MMA_AtomIJNS4_4SM904GMMA26MMA_64x128x16_F32F16F16_SSILNSO_5MajorE1ELSQ_1ELNSO_7ScaleInE1ELSR_1EEEEEENS4_6LayoutISD_NS5_IJSC_NSA_ILi0EEESV_EEEEENS5_IJNS4_10UnderscoreESY_SY_EEEEENS4_13SM90_TMA_LOADENS4_14ComposedLayoutINS4_7SwizzleILi3ELi4ELi3EEENS4_18smem_ptr_flag_bitsILi16EEENSU_INS5_IJSH_NSA_ILi8EEEEEENS5_IJSC_SH_EEEEEEEvNS4_8identityENS4_23SM90_TMA_LOAD_MULTICASTES1B_vS1C_EENS_8epilogue10collective6detail29Sm90TmaWarpSpecializedAdapterINS1G_15DefaultEpilogueISJ_NS5_IJlSC_lEEES1K_NS1F_6thread17LinearCombinationISJ_Li1EffLNS1L_9ScaleType4KindE0ELNS_15FloatRoundStyleE2ESJ_EENS1_15EpilogueDefaultEEEEEvvEEEEvNT_6ParamsE:
[----:B------:R-:W0:Y:S01]  /*0000*/  LDC R1, c[0x0][0x28] ;  /* 0x00000a00ff017b82 */ /* 0x000e220000000800 */
[----:B------:R-:W1:Y:S01]  /*0010*/  S2R R95, SR_TID.X ;  /* 0x00000000005f7919 */ /* 0x000e620000002100 */
[----:B------:R-:W-:Y:S01]  /*0020*/  ELECT P0, URZ, PT ;  /* 0x00000000003f782f */ /* 0x000fe20003800000 */
[----:B------:R-:W-:Y:S01]  /*0030*/  BSSY B0, `(.L_x_0) ;  /* 0x000000f000007945 */ /* 0x000fe20003800000 */
[--C-:B-1----:R-:W-:Y:S02]  /*0040*/  SHF.R.U32.HI R0, RZ, 0x5, R95.reuse ;  /* 0x00000005ff007819 */ /* 0x102fe4000001165f */
[----:B------:R-:W-:-:S03]  /*0050*/  SHF.R.U32.HI R6, RZ, 0x7, R95 ;  /* 0x00000007ff067819 */ /* 0x000fc6000001165f */
[----:B------:R-:W1:Y:S04]  /*0060*/  SHFL.IDX PT, R3, R0, RZ, 0x1f ;  /* 0x00001fff00037589 */ /* 0x000e6800000e0000 */
[----:B------:R2:W3:Y:S01]  /*0070*/  SHFL.IDX PT, R2, R6, RZ, 0x1f ;  /* 0x00001fff06027589 */ /* 0x0004e200000e0000 */
[----:B-1----:R-:W-:-:S13]  /*0080*/  ISETP.NE.OR P0, PT, R3, RZ, !P0 ;  /* 0x000000ff0300720c */ /* 0x002fda0004705670 */
[----:B0-23--:R-:W-:Y:S05]  /*0090*/  @P0 BRA `(.L_x_1) ;  /* 0x0000000000200947 */ /* 0x00dfea0003800000 */
[----:B------:R-:W-:Y:S02]  /*00a0*/  ULDC.64 UR4, c[0x0][0x198] ;  /* 0x0000660000047ab9 */ /* 0x000fe40000000a00 */
[----:B------:R-:W-:Y:S02]  /*00b0*/  UIADD3 UR6, UP0, UR4, 0xf0, URZ ;  /* 0x000000f004067890 */ /* 0x000fe4000ff1e03f */
[----:B------:R-:W-:Y:S02]  /*00c0*/  UIADD3 UR4, UP1, UR4, 0x1f0, URZ ;  /* 0x000001f004047890 */ /* 0x000fe4000ff3e03f */
[----:B------:R-:W-:Y:S02]  /*00d0*/  UIADD3.X UR7, URZ, UR5, URZ, UP0, !UPT ;  /* 0x000000053f077290 */ /* 0x000fe400087fe43f */
[----:B------:R-:W-:-:S07]  /*00e0*/  UIADD3.X UR5, URZ, UR5, URZ, UP1, !UPT ;  /* 0x000000053f057290 */ /* 0x000fce0008ffe43f */
[----:B------:R0:W-:Y:S02]  /*00f0*/  UTMACCTL.PF [UR6] ;  /* 0x00000000060079b9 */ /* 0x0001e40008040000 */
[----:B------:R0:W-:Y:S02]  /*0100*/  UTMACCTL.PF [UR4] ;  /* 0x00000000040079b9 */ /* 0x0001e40008040000 */
[----:B0-----:R-:W-:Y:S01]  /*0110*/  NOP ;  /* 0x0000000000007918 */ /* 0x001fe20000000000 */
.L_x_1:
[----:B------:R-:W-:Y:S05]  /*0120*/  BSYNC B0 ;  /* 0x0000000000007941 */ /* 0x000fea0003800000 */
.L_x_0:
[----:B------:R-:W0:Y:S02]  /*0130*/  SHFL.IDX PT, R5, R0, RZ, 0x1f ;  /* 0x00001fff00057589 */ /* 0x000e2400000e0000 */
[----:B0-----:R-:W-:-:S13]  /*0140*/  ISETP.NE.AND P0, PT, R5, RZ, PT ;  /* 0x000000ff0500720c */ /* 0x001fda0003f05270 */
[----:B------:R-:W-:Y:S05]  /*0150*/  @P0 BRA `(.L_x_2) ;  /* 0x0000000000680947 */ /* 0x000fea0003800000 */
[----:B------:R-:W0:Y:S01]  /*0160*/  S2UR UR8, SR_CgaCtaId ;  /* 0x00000000000879c3 */ /* 0x000e220000008800 */
[----:B------:R-:W-:Y:S01]  /*0170*/  UMOV UR4, 0x400 ;  /* 0x0000040000047882 */ /* 0x000fe20000000000 */
[----:B------:R-:W-:Y:S01]  /*0180*/  UMOV UR5, 0x1 ;  /* 0x0000000100057882 */ /* 0x000fe20000000000 */
[----:B------:R-:W-:Y:S01]  /*0190*/  UMOV UR6, 0x4 ;  /* 0x0000000400067882 */ /* 0x000fe20000000000 */
[----:B------:R-:W-:Y:S01]  /*01a0*/  ELECT P0, URZ, PT ;  /* 0x00000000003f782f */ /* 0x000fe20003800000 */
[----:B------:R-:W-:-:S04]  /*01b0*/  UIADD3 UR6, -UR6, 0x100000, URZ ;  /* 0x0010000006067890 */ /* 0x000fc8000fffe13f */
[----:B------:R-:W-:Y:S02]  /*01c0*/  USHF.L.U32 UR7, UR6, 0xb, URZ ;  /* 0x0000000b06077899 */ /* 0x000fe4000800063f */
[----:B------:R-:W-:Y:S02]  /*01d0*/  USHF.L.U32 UR6, UR6, 0x1, URZ ;  /* 0x0000000106067899 */ /* 0x000fe4000800063f */
[----:B0-----:R-:W-:Y:S02]  /*01e0*/  ULEA UR8, UR8, UR4, 0x18 ;  /* 0x0000000408087291 */ /* 0x001fe4000f8ec03f */
[----:B------:R-:W-:-:S04]  /*01f0*/  UIADD3 UR4, -UR5, 0x100000, URZ ;  /* 0x0010000005047890 */ /* 0x000fc8000fffe13f */
[----:B------:R-:W-:Y:S02]  /*0200*/  USHF.L.U32 UR5, UR4, 0xb, URZ ;  /* 0x0000000b04057899 */ /* 0x000fe4000800063f */
[----:B------:R-:W-:Y:S01]  /*0210*/  USHF.L.U32 UR4, UR4, 0x1, URZ ;  /* 0x0000000104047899 */ /* 0x000fe2000800063f */
[----:B------:R-:W0:Y:S11]  /*0220*/  FENCE.VIEW.ASYNC.S ;  /* 0x00000000000073c6 */ /* 0x000e360000000000 */
[----:B0-----:R0:W1:Y:S01]  /*0230*/  SYNCS.EXCH.64 URZ, [UR8], UR4 ;  /* 0x00000004083f75b2 */ /* 0x0010620008000100 */
[----:B------:R0:W2:Y:S01]  /*0240*/  SYNCS.EXCH.64 URZ, [UR8+0x30], UR6 ;  /* 0x00003006083f75b2 */ /* 0x0000a20008000100 */
[----:B------:R0:W3:Y:S01]  /*0250*/  SYNCS.EXCH.64 URZ, [UR8+0x8], UR4 ;  /* 0x00000804083f75b2 */ /* 0x0000e20008000100 */
[----:B------:R0:W4:Y:S01]  /*0260*/  SYNCS.EXCH.64 URZ, [UR8+0x38], UR6 ;  /* 0x00003806083f75b2 */ /* 0x0001220008000100 */
[----:B------:R0:W0:Y:S01]  /*0270*/  SYNCS.EXCH.64 URZ, [UR8+0x10], UR4 ;  /* 0x00001004083f75b2 */ /* 0x0000220008000100 */
[----:B------:R0:W0:Y:S01]  /*0280*/  SYNCS.EXCH.64 URZ, [UR8+0x40], UR6 ;  /* 0x00004006083f75b2 */ /* 0x0000220008000100 */
[----:B------:R0:W0:Y:S01]  /*0290*/  SYNCS.EXCH.64 URZ, [UR8+0x18], UR4 ;  /* 0x00001804083f75b2 */ /* 0x0000220008000100 */
[----:B------:R0:W0:Y:S01]  /*02a0*/  SYNCS.EXCH.64 URZ, [UR8+0x48], UR6 ;  /* 0x00004806083f75b2 */ /* 0x0000220008000100 */
[----:B------:R0:W0:Y:S01]  /*02b0*/  SYNCS.EXCH.64 URZ, [UR8+0x20], UR4 ;  /* 0x00002004083f75b2 */ /* 0x0000220008000100 */
[----:B------:R0:W0:Y:S01]  /*02c0*/  SYNCS.EXCH.64 URZ, [UR8+0x50], UR6 ;  /* 0x00005006083f75b2 */ /* 0x0000220008000100 */
[----:B------:R0:W0:Y:S01]  /*02d0*/  SYNCS.EXCH.64 URZ, [UR8+0x28], UR4 ;  /* 0x00002804083f75b2 */ /* 0x0000220008000100 */
[----:B------:R0:W0:Y:S01]  /*02e0*/  SYNCS.EXCH.64 URZ, [UR8+0x58], UR6 ;  /* 0x00005806083f75b2 */ /* 0x0000220008000100 */
[----:B------:R-:W-:Y:S01]  /*02f0*/  NOP ;  /* 0x0000000000007918 */ /* 0x000fe20000000000 */
.L_x_2:
[----:B------:R-:W-:Y:S01]  /*0300*/  SHF.R.S32.HI R4, RZ, 0x1f, R95 ;  /* 0x0000001fff047819 */ /* 0x000fe2000001145f */
[----:B------:R-:W5:Y:S01]  /*0310*/  SHFL.IDX PT, R0, R0, RZ, 0x1f ;  /* 0x00001fff00007589 */ /* 0x000f6200000e0000 */
[----:B0-----:R-:W0:Y:S01]  /*0320*/  S2UR UR8, SR_CTAID.X ;  /* 0x00000000000879c3 */ /* 0x001e220000002500 */
[----:B------:R-:W-:Y:S02]  /*0330*/  ELECT P0, URZ, PT ;  /* 0x00000000003f782f */ /* 0x000fe40003800000 */
[----:B------:R-:W-:Y:S01]  /*0340*/  LEA.HI R4, R4, R95, RZ, 0x7 ;  /* 0x0000005f04047211 */ /* 0x000fe200078f38ff */
[----:B------:R-:W-:Y:S01]  /*0350*/  ULDC UR4, c[0x0][0x150] ;  /* 0x0000540000047ab9 */ /* 0x000fe20000000800 */
[----:B------:R-:W-:Y:S01]  /*0360*/  SHF.R.S32.HI R10, RZ, 0x1f, R5 ;  /* 0x0000001fff0a7819 */ /* 0x000fe20000011405 */
[----:B------:R-:W-:Y:S01]  /*0370*/  NOP ;  /* 0x0000000000007918 */ /* 0x000fe20000000000 */
[----:B------:R-:W-:Y:S01]  /*0380*/  LOP3.LUT R4, R4, 0xffffff80, RZ, 0xc0, !PT ;  /* 0xffffff8004047812 */ /* 0x000fe200078ec0ff */
[----:B------:R-:W-:Y:S01]  /*0390*/  NOP ;  /* 0x0000000000007918 */ /* 0x000fe20000000000 */
[----:B------:R-:W-:Y:S01]  /*03a0*/  LEA.HI R10, R10, R5, RZ, 0x2 ;  /* 0x000000050a0a7211 */ /* 0x000fe200078f10ff */
[----:B------:R-:W1:Y:S01]  /*03b0*/  LDC R12, c[0x0][0x144] ;  /* 0x00005100ff0c7b82 */ /* 0x000e620000000800 */
[----:B------:R-:W-:Y:S01]  /*03c0*/  IMAD.MOV.U32 R22, RZ, RZ, 0x1 ;  /* 0x00000001ff167424 */ /* 0x000fe200078e00ff */
[----:B------:R-:W-:Y:S01]  /*03d0*/  ISETP.NE.AND P3, PT, R2, RZ, PT ;  /* 0x000000ff0200720c */ /* 0x000fe20003f65270 */
[----:B------:R-:W-:Y:S01]  /*03e0*/  IMAD.IADD R8, R95, 0x1, -R4 ;  /* 0x000000015f087824 */ /* 0x000fe200078e0a04 */
[----:B------:R-:W-:Y:S01]  /*03f0*/  LOP3.LUT R10, R10, 0x3ffffffc, RZ, 0xc0, !PT ;  /* 0x3ffffffc0a0a7812 */ /* 0x000fe200078ec0ff */
[----:B------:R-:W2:Y:S03]  /*0400*/  S2R R4, SR_CTAID.Y ;  /* 0x0000000000047919 */ /* 0x000ea60000002600 */
[----:B------:R-:W-:Y:S01]  /*0410*/  SHF.R.S32.HI R7, RZ, 0x1f, R8 ;  /* 0x0000001fff077819 */ /* 0x000fe20000011408 */
[----:B------:R-:W-:Y:S01]  /*0420*/  IMAD.IADD R10, R5, 0x1, -R10 ;  /* 0x00000001050a7824 */ /* 0x000fe200078e0a0a */
[----:B------:R-:W3:Y:S02]  /*0430*/  LDC R14, c[0x0][0x140] ;  /* 0x00005000ff0e7b82 */ /* 0x000ee40000000800 */
[----:B------:R-:W-:-:S02]  /*0440*/  LEA.HI R7, R7, R8, RZ, 0x3 ;  /* 0x0000000807077211 */ /* 0x000fc400078f18ff */
[----:B-----5:R-:W-:Y:S02]  /*0450*/  ISETP.NE.OR P0, PT, R0, RZ, !P0 ;  /* 0x000000ff0000720c */ /* 0x020fe40004705670 */
[--C-:B------:R-:W-:Y:S02]  /*0460*/  SHF.R.S32.HI R0, RZ, 0x3, R7.reuse ;  /* 0x00000003ff007819 */ /* 0x100fe40000011407 */
[----:B0-----:R-:W-:Y:S02]  /*0470*/  I2FP.F32.U32 R9, UR8 ;  /* 0x0000000800097c45 */ /* 0x001fe40008201000 */
[----:B------:R-:W-:-:S03]  /*0480*/  SHF.R.S32.HI R7, RZ, 0x1f, R7 ;  /* 0x0000001fff077819 */ /* 0x000fc60000011407 */
[----:B------:R-:W-:Y:S01]  /*0490*/  FMUL R11, R9, UR4 ;  /* 0x00000004090b7c20 */ /* 0x000fe20008400000 */
[----:B------:R-:W-:Y:S01]  /*04a0*/  LEA.HI R7, R7, R0, RZ, 0x2 ;  /* 0x0000000007077211 */ /* 0x000fe200078f10ff */
[----:B------:R-:W-:Y:S01]  /*04b0*/  ULDC UR4, c[0x0][0x154] ;  /* 0x0000550000047ab9 */ /* 0x000fe20000000800 */
[----:B------:R-:W0:Y:S01]  /*04c0*/  LDC R9, c[0x0][0x148] ;  /* 0x00005200ff097b82 */ /* 0x000e220000000800 */
[----:B------:R-:W-:Y:S01]  /*04d0*/  VOTEU.ALL UP0, P0 ;  /* 0x00000000003f7886 */ /* 0x000fe20000000000 */
[----:B------:R-:W-:Y:S01]  /*04e0*/  LOP3.LUT R7, R7, 0xfffffffc, RZ, 0xc0, !PT ;  /* 0xfffffffc07077812 */ /* 0x000fe200078ec0ff */
[----:B------:R-:W5:Y:S01]  /*04f0*/  F2I.U32.TRUNC.NTZ R11, R11 ;  /* 0x0000000b000b7305 */ /* 0x000f62000020f000 */
[----:B------:R-:W-:Y:S02]  /*0500*/  VOTEU.ALL UP1, P0 ;  /* 0x00000000003f7886 */ /* 0x000fe40000020000 */
[----:B------:R-:W-:Y:S01]  /*0510*/  @!UP0 UMOV UR6, 0x400 ;  /* 0x0000040000068882 */ /* 0x000fe20000000000 */
[----:B------:R-:W-:Y:S01]  /*0520*/  IMAD.IADD R7, R0, 0x1, -R7 ;  /* 0x0000000100077824 */ /* 0x000fe200078e0a07 */
[----:B------:R-:W4:Y:S01]  /*0530*/  @!UP0 S2UR UR7, SR_CgaCtaId ;  /* 0x00000000000789c3 */ /* 0x000f220000008800 */
[----:B------:R-:W-:-:S02]  /*0540*/  SHF.R.S32.HI R0, RZ, 0x1f, R3 ;  /* 0x0000001fff007819 */ /* 0x000fc40000011403 */
[----:B------:R-:W-:Y:S01]  /*0550*/  IMAD R10, R10, 0x4, R7 ;  /* 0x000000040a0a7824 */ /* 0x000fe200078e0207 */
[----:B--2---:R-:W-:Y:S02]  /*0560*/  I2FP.F32.U32 R13, R4 ;  /* 0x00000004000d7245 */ /* 0x004fe40000201000 */
[----:B------:R-:W-:Y:S01]  /*0570*/  LEA.HI R0, R0, R3, RZ, 0x2 ;  /* 0x0000000300007211 */ /* 0x000fe200078f10ff */
[C---:B------:R-:W-:Y:S01]  /*0580*/  IMAD.SHL.U32 R19, R10.reuse, 0x4, RZ ;  /* 0x000000040a137824 */ /* 0x040fe200078e00ff */
[----:B------:R-:W-:Y:S01]  /*0590*/  LEA.HI R7, R10, R10, RZ, 0x1 ;  /* 0x0000000a0a077211 */ /* 0x000fe200078f08ff */
[----:B------:R-:W-:Y:S01]  /*05a0*/  FMUL R13, R13, UR4 ;  /* 0x000000040d0d7c20 */ /* 0x000fe20008400000 */
[----:B-----5:R-:W-:Y:S01]  /*05b0*/  IMAD.MOV R15, RZ, RZ, -R11 ;  /* 0x000000ffff0f7224 */ /* 0x020fe200078e0a0b */
[----:B------:R-:W-:Y:S01]  /*05c0*/  LOP3.LUT R0, R0, 0xfffffffc, RZ, 0xc0, !PT ;  /* 0xfffffffc00007812 */ /* 0x000fe200078ec0ff */
[----:B------:R-:W-:Y:S01]  /*05d0*/  UMOV UR4, 0x20 ;  /* 0x0000002000047882 */ /* 0x000fe20000000000 */
[----:B------:R-:W-:Y:S01]  /*05e0*/  LOP3.LUT R11, R7, 0xfffffffe, RZ, 0xc0, !PT ;  /* 0xfffffffe070b7812 */ /* 0x000fe200078ec0ff */
[----:B-1----:R-:W-:Y:S01]  /*05f0*/  IMAD R7, R12, R15, UR8 ;  /* 0x000000080c077e24 */ /* 0x002fe2000f8e020f */
[----:B------:R-:W1:Y:S01]  /*0600*/  F2I.U32.TRUNC.NTZ R13, R13 ;  /* 0x0000000d000d7305 */ /* 0x000e62000020f000 */
[----:B------:R-:W-:Y:S01]  /*0610*/  IMAD.IADD R3, R3, 0x1, -R0 ;  /* 0x0000000103037824 */ /* 0x000fe200078e0a00 */
[C---:B------:R-:W-:Y:S01]  /*0620*/  LOP3.LUT R19, R10.reuse, 0xc, R19, 0x78, !PT ;  /* 0x0000000c0a137812 */ /* 0x040fe200078e7813 */
[----:B------:R-:W-:Y:S01]  /*0630*/  IMAD.IADD R12, R10, 0x1, -R11 ;  /* 0x000000010a0c7824 */ /* 0x000fe200078e0a0b */
[----:B------:R-:W-:-:S04]  /*0640*/  @!UP0 UIADD3 UR4, -UR4, 0x100000, URZ ;  /* 0x0010000004048890 */ /* 0x000fc8000fffe13f */
[----:B------:R-:W-:Y:S02]  /*0650*/  @!UP0 USHF.L.U32 UR5, UR4, 0xb, URZ ;  /* 0x0000000b04058899 */ /* 0x000fe4000800063f */
[----:B------:R-:W-:Y:S01]  /*0660*/  @!UP0 USHF.L.U32 UR4, UR4, 0x1, URZ ;  /* 0x0000000104048899 */ /* 0x000fe2000800063f */
[----:B---3--:R-:W-:Y:S02]  /*0670*/  ISETP.EQ.U32.AND P2, PT, R14, 0x1, PT ;  /* 0x000000010e00780c */ /* 0x008fe40003f42070 */
[C---:B------:R-:W-:Y:S02]  /*0680*/  ISETP.NE.AND P1, PT, R3.reuse, 0x3, PT ;  /* 0x000000030300780c */ /* 0x040fe40003f25270 */
[----:B------:R-:W-:Y:S01]  /*0690*/  ISETP.NE.AND P4, PT, R12, R7, PT ;  /* 0x000000070c00720c */ /* 0x000fe20003f85270 */
[----:B----4-:R-:W-:Y:S01]  /*06a0*/  @!UP0 ULEA UR6, UR7, UR6, 0x18 ;  /* 0x0000000607068291 */ /* 0x010fe2000f8ec03f */
[----:B------:R-:W-:Y:S01]  /*06b0*/  ISETP.EQ.OR P1, PT, R3, RZ, !P1 ;  /* 0x000000ff0300720c */ /* 0x000fe20004f22670 */
[----:B------:R-:W-:Y:S01]  /*06c0*/  VOTEU.ALL UP0, P0 ;  /* 0x00000000003f7886 */ /* 0x000fe20000000000 */
[----:B------:R-:W-:Y:S01]  /*06d0*/  LOP3.LUT P0, RZ, R8, 0x7, RZ, 0xc0, !PT ;  /* 0x0000000708ff7812 */ /* 0x000fe2000780c0ff */
[C---:B------:R-:W-:Y:S01]  /*06e0*/  VIADD R8, R2.reuse, 0xffffffff ;  /* 0xffffffff02087836 */ /* 0x040fe20000000000 */
[----:B------:R-:W-:Y:S01]  /*06f0*/  ISETP.EQ.AND P1, PT, R2, RZ, P1 ;  /* 0x000000ff0200720c */ /* 0x000fe20000f22270 */
[----:B-1----:R-:W-:Y:S01]  /*0700*/  IMAD.MOV R23, RZ, RZ, -R13 ;  /* 0x000000ffff177224 */ /* 0x002fe200078e0a0d */
[----:B------:R-:W-:-:S02]  /*0710*/  ISETP.LT.U32.AND P0, PT, R19, 0x2, !P0 ;  /* 0x000000021300780c */ /* 0x000fc40004701070 */
[----:B------:R-:W-:Y:S01]  /*0720*/  ISETP.GE.U32.AND P6, PT, R8, 0x2, PT ;  /* 0x000000020800780c */ /* 0x000fe20003fc6070 */
[----:B0-----:R-:W-:Y:S01]  /*0730*/  IMAD R11, R9, R23, R4 ;  /* 0x00000017090b7224 */ /* 0x001fe200078e0204 */
[----:B------:R-:W-:Y:S01]  /*0740*/  SEL R18, RZ, 0x1, !P1 ;  /* 0x00000001ff127807 */ /* 0x000fe20004800000 */
[----:B------:R-:W0:Y:S02]  /*0750*/  FENCE.VIEW.ASYNC.S ;  /* 0x00000000000073c6 */ /* 0x000e240000000000 */
[----:B0-----:R0:W1:Y:S01]  /*0760*/  @!UP0 SYNCS.EXCH.64 URZ, [UR6+0x70], UR4 ;  /* 0x00007004063f85b2 */ /* 0x0010620008000100 */
[----:B------:R-:W-:Y:S02]  /*0770*/  @P4 LEA.HI R0, R19, R19, RZ, 0x1 ;  /* 0x0000001313004211 */ /* 0x000fe400078f08ff */
[----:B------:R-:W-:Y:S02]  /*0780*/  SEL R18, R18, 0x2, P6 ;  /* 0x0000000212127807 */ /* 0x000fe40003000000 */
[----:B------:R-:W-:-:S04]  /*0790*/  @P4 SHF.R.S32.HI R0, RZ, 0x1, R0 ;  /* 0x00000001ff004819 */ /* 0x000fc80000011400 */
[----:B------:R-:W-:Y:S02]  /*07a0*/  @P4 ISETP.NE.AND P5, PT, R0, R11, PT ;  /* 0x0000000b0000420c */ /* 0x000fe40003fa5270 */
[----:B------:R-:W-:Y:S02]  /*07b0*/  SEL R11, RZ, 0x1, !P0 ;  /* 0x00000001ff0b7807 */ /* 0x000fe40004000000 */
[----:B------:R-:W-:Y:S02]  /*07c0*/  @P4 SEL R22, RZ, 0x1, P5 ;  /* 0x00000001ff164807 */ /* 0x000fe40002800000 */
[----:B------:R-:W-:Y:S01]  /*07d0*/  LOP3.LUT R0, R95, 0x7f, RZ, 0xc0, !PT ;  /* 0x0000007f5f007812 */ /* 0x000fe200078ec0ff */
[----:B------:R0:W2:Y:S01]  /*07e0*/  @!UP1 SYNCS.EXCH.64 URZ, [UR6+0x78], UR4 ;  /* 0x00007804063f95b2 */ /* 0x0000a20008000100 */
[----:B------:R-:W-:Y:S01]  /*07f0*/  LOP3.LUT R22, R22, R11, RZ, 0xc0, !PT ;  /* 0x0000000b16167212 */ /* 0x000fe200078ec0ff */
[----:B------:R-:W-:Y:S01]  /*0800*/  NOP ;  /* 0x0000000000007918 */ /* 0x000fe20000000000 */
[----:B------:R-:W-:Y:S05]  /*0810*/  @!P2 BRA `(.L_x_3) ;  /* 0x000000000008a947 */ /* 0x000fea0003800000 */
[----:B-12---:R-:W-:Y:S01]  /*0820*/  UCGABAR_ARV ;  /* 0x00000000000079c7 */ /* 0x006fe20008000000 */
[----:B------:R-:W-:Y:S05]  /*0830*/  BRA `(.L_x_4) ;  /* 0x0000000000047947 */ /* 0x000fea0003800000 */
.L_x_3:
[----:B-12---:R-:W-:Y:S01]  /*0840*/  NOP ;  /* 0x0000000000007918 */ /* 0x006fe20000000000 */
.L_x_4:
[----:B------:R-:W1:Y:S01]  /*0850*/  LDC R2, c[0x0][0x65c] ;  /* 0x00019700ff027b82 */ /* 0x000e620000000800 */
[----:B------:R-:W-:Y:S02]  /*0860*/  IMAD.U32 R10, RZ, RZ, UR8 ;  /* 0x00000008ff0a7e24 */ /* 0x000fe4000f8e00ff */
[----:B------:R-:W-:Y:S01]  /*0870*/  IMAD.MOV.U32 R11, RZ, RZ, RZ ;  /* 0x000000ffff0b7224 */ /* 0x000fe200078e00ff */
[----:B-1----:R-:W-:-:S04]  /*0880*/  ISETP.NE.AND P1, PT, R2, 0x1, PT ;  /* 0x000000010200780c */ /* 0x002fc80003f25270 */
[----:B------:R-:W-:-:S09]  /*0890*/  P2R R5, PR, RZ, 0x2 ;  /* 0x00000002ff057803 */ /* 0x000fd20000000000 */
[----:B------:R-:W1:Y:S01]  /*08a0*/  @P1 LDC R17, c[0x0][0x10] ;  /* 0x00000400ff111b82 */ /* 0x000e620000000800 */
[----:B------:R-:W-:Y:S02]  /*08b0*/  @P1 IMAD.MOV.U32 R5, RZ, RZ, RZ ;  /* 0x000000ffff051224 */ /* 0x000fe400078e00ff */
[----:B------:R-:W-:-:S05]  /*08c0*/  @P1 IMAD.MOV.U32 R15, RZ, RZ, RZ ;  /* 0x000000ffff0f1224 */ /* 0x000fca00078e00ff */
[----:B------:R-:W2:Y:S01]  /*08d0*/  @!P1 LDC R13, c[0x0][0xc] ;  /* 0x00000300ff0d9b82 */ /* 0x000ea20000000800 */
[----:B0-----:R-:W-:Y:S01]  /*08e0*/  ULDC UR4, c[0x0][0xc] ;  /* 0x0000030000047ab9 */ /* 0x001fe20000000800 */
[----:B------:R-:W-:Y:S01]  /*08f0*/  ULDC UR5, c[0x0][0x10] ;  /* 0x0000040000057ab9 */ /* 0x000fe20000000800 */
[----:B------:R-:W-:Y:S01]  /*0900*/  ULDC UR6, c[0x0][0x14] ;  /* 0x0000050000067ab9 */ /* 0x000fe20000000800 */
[----:B------:R-:W-:-:S04]  /*0910*/  UIMAD.WIDE.U32 UR4, UR4, UR5, URZ ;  /* 0x00000005040472a5 */ /* 0x000fc8000f8e003f */
[----:B------:R-:W-:Y:S02]  /*0920*/  UIMAD.WIDE.U32 UR38, UR4, UR6, URZ ;  /* 0x00000006042672a5 */ /* 0x000fe4000f8e003f */
[----:B------:R-:W-:-:S04]  /*0930*/  UIMAD UR41, UR5, UR6, URZ ;  /* 0x00000006052972a4 */ /* 0x000fc8000f8e023f */
[----:B------:R-:W-:Y:S01]  /*0940*/  UIADD3 UR41, UR39, UR41, URZ ;  /* 0x0000002927297290 */ /* 0x000fe2000fffe03f */
[----:B-1----:R-:W-:-:S04]  /*0950*/  @P1 IMAD.WIDE.U32 R16, R17, UR8, R4 ;  /* 0x0000000811101c25 */ /* 0x002fc8000f8e0004 */
[----:B------:R-:W-:Y:S02]  /*0960*/  @P1 IMAD.IADD R17, R17, 0x1, R15 ;  /* 0x0000000111111824 */ /* 0x000fe400078e020f */
[----:B--2---:R-:W-:-:S04]  /*0970*/  @!P1 IMAD.WIDE.U32 R10, R4, R13, R10 ;  /* 0x0000000d040a9225 */ /* 0x004fc800078e000a */
[----:B------:R-:W-:Y:S02]  /*0980*/  @!P1 IMAD.MOV.U32 R16, RZ, RZ, R10 ;  /* 0x000000ffff109224 */ /* 0x000fe400078e000a */
[----:B------:R-:W-:Y:S01]  /*0990*/  @!P1 IMAD.MOV.U32 R17, RZ, RZ, R11 ;  /* 0x000000ffff119224 */ /* 0x000fe200078e000b */
[----:B------:R-:W-:Y:S06]  /*09a0*/  @!P2 BRA `(.L_x_5) ;  /* 0x00000000000ca947 */ /* 0x000fec0003800000 */
[----:B------:R-:W-:Y:S01]  /*09b0*/  UCGABAR_WAIT ;  /* 0x0000000000007dc7 */ /* 0x000fe20008000000 */
[----:B------:R-:W-:Y:S01]  /*09c0*/  CCTL.IVALL ;  /* 0x00000000ff00798f */ /* 0x000fe20002000000 */
[----:B------:R-:W-:Y:S05]  /*09d0*/  BRA `(.L_x_6) ;  /* 0x0000000000047947 */ /* 0x000fea0003800000 */
.L_x_5:
[----:B------:R-:W-:Y:S06]  /*09e0*/  BAR.SYNC.DEFER_BLOCKING 0x0 ;  /* 0x0000000000007b1d */ /* 0x000fec0000010000 */
.L_x_6:
[----:B------:R-:W-:Y:S05]  /*09f0*/  @!P3 BRA `(.L_x_7) ;  /* 0x0000005c00a4b947 */ /* 0x000fea0003800000 */
[----:B------:R-:W-:-:S13]  /*0a00*/  ISETP.GT.U32.AND P0, PT, R8, 0x1, PT ;  /* 0x000000010800780c */ /* 0x000fda0003f04070 */
[----:B------:R-:W-:Y:S05]  /*0a10*/  @P0 EXIT ;  /* 0x000000000000094d */ /* 0x000fea0003800000 */
[----:B------:R-:W-:Y:S01]  /*0a20*/  ULDC.64 UR4, c[0x0][0x650] ;  /* 0x0001940000047ab9 */ /* 0x000fe20000000a00 */
[----:B------:R-:W-:Y:S01]  /*0a30*/  PRMT R3, RZ, 0x7610, R3 ;  /* 0x00007610ff037816 */ /* 0x000fe20000000003 */
[----:B------:R-:W-:Y:S01]  /*0a40*/  IMAD.MOV.U32 R103, RZ, RZ, -0x1 ;  /* 0xffffffffff677424 */ /* 0x000fe200078e00ff */
[----:B------:R-:W-:Y:S01]  /*0a50*/  ISETP.GE.U32.AND P0, PT, R16, UR4, PT ;  /* 0x0000000410007c0c */ /* 0x000fe2000bf06070 */
[----:B------:R-:W-:Y:S02]  /*0a60*/  IMAD.MOV.U32 R100, RZ, RZ, -0x1 ;  /* 0xffffffffff647424 */ /* 0x000fe400078e00ff */
[----:B------:R-:W-:Y:S01]  /*0a70*/  IMAD.MOV.U32 R101, RZ, RZ, -0x1 ;  /* 0xffffffffff657424 */ /* 0x000fe200078e00ff */
[----:B------:R-:W-:-:S13]  /*0a80*/  ISETP.GE.U32.AND.EX P0, PT, R17, UR5, PT, P0 ;  /* 0x0000000511007c0c */ /* 0x000fda000bf06100 */
[----:B------:R-:W-:Y:S05]  /*0a90*/  @P0 BRA `(.L_x_8) ;  /* 0x0000000400280947 */ /* 0x000fea0003800000 */
[----:B------:R-:W0:Y:S01]  /*0aa0*/  LDC.64 R24, c[0x0][0x628] ;  /* 0x00018a00ff187b82 */ /* 0x000e220000000a00 */
[----:B------:R-:W-:Y:S02]  /*0ab0*/  IMAD.MOV.U32 R10, RZ, RZ, R16 ;  /* 0x000000ffff0a7224 */ /* 0x000fe400078e0010 */
[----:B------:R-:W-:-:S05]  /*0ac0*/  IMAD.MOV.U32 R11, RZ, RZ, R17 ;  /* 0x000000ffff0b7224 */ /* 0x000fca00078e0011 */
[----:B------:R-:W1:Y:S08]  /*0ad0*/  LDC R8, c[0x0][0x630] ;  /* 0x00018c00ff087b82 */ /* 0x000e700000000800 */
[----:B------:R-:W2:Y:S01]  /*0ae0*/  LDC.64 R26, c[0x0][0x620] ;  /* 0x00018800ff1a7b82 */ /* 0x000ea20000000a00 */
[----:B0-----:R-:W-:-:S04]  /*0af0*/  ISETP.NE.U32.AND P0, PT, R24, RZ, PT ;  /* 0x000000ff1800720c */ /* 0x001fc80003f05070 */
[----:B------:R-:W-:-:S13]  /*0b00*/  ISETP.NE.AND.EX P0, PT, R25, RZ, PT, P0 ;  /* 0x000000ff1900720c */ /* 0x000fda0003f05300 */
[----:B-12---:R-:W-:Y:S05]  /*0b10*/  @!P0 BRA `(.L_x_9) ;  /* 0x0000000000288947 */ /* 0x006fea0003800000 */
[----:B------:R-:W0:Y:S02]  /*0b20*/  LDC R3, c[0x0][0x634] ;  /* 0x00018d00ff037b82 */ /* 0x000e240000000800 */
[----:B0-----:R-:W-:-:S05]  /*0b30*/  IADD3 R3, P0, R16, R3, RZ ;  /* 0x0000000310037210 */ /* 0x001fca0007f1e0ff */
[----:B------:R-:W-:-:S04]  /*0b40*/  IMAD.X R21, RZ, RZ, R17, P0 ;  /* 0x000000ffff157224 */ /* 0x000fc800000e0611 */
[----:B------:R-:W-:-:S04]  /*0b50*/  IMAD.WIDE.U32 R10, R21, R24, RZ ;  /* 0x00000018150a7225 */ /* 0x000fc800078e00ff */
[----:B------:R-:W-:-:S04]  /*0b60*/  IMAD.WIDE.U32 R12, P0, R3, R25, R10 ;  /* 0x00000019030c7225 */ /* 0x000fc8000780000a */
[----:B------:R-:W-:-:S04]  /*0b70*/  IMAD.WIDE.U32 R10, R3, R24, RZ ;  /* 0x00000018030a7225 */ /* 0x000fc800078e00ff */
[----:B------:R-:W-:Y:S01]  /*0b80*/  IMAD.X R15, RZ, RZ, RZ, P0 ;  /* 0x000000ffff0f7224 */ /* 0x000fe200000e06ff */
[----:B------:R-:W-:Y:S01]  /*0b90*/  IADD3 RZ, P0, R11, R12, RZ ;  /* 0x0000000c0bff7210 */ /* 0x000fe20007f1e0ff */
[----:B------:R-:W-:-:S04]  /*0ba0*/  IMAD.MOV.U32 R14, RZ, RZ, R13 ;  /* 0x000000ffff0e7224 */ /* 0x000fc800078e000d */
[----:B------:R-:W-:-:S08]  /*0bb0*/  IMAD.WIDE.U32.X R10, R21, R25, R14, P0 ;  /* 0x00000019150a7225 */ /* 0x000fd000000e040e */
.L_x_9:
[----:B------:R-:W0:Y:S01]  /*0bc0*/  LDC.64 R30, c[0x0][0x640] ;  /* 0x00019000ff1e7b82 */ /* 0x000e220000000a00 */
[-CC-:B------:R-:W-:Y:S02]  /*0bd0*/  SHF.R.U64 R101, R10, R8.reuse, R11.reuse ;  /* 0x000000080a657219 */ /* 0x180fe4000000120b */
[----:B------:R-:W-:Y:S02]  /*0be0*/  SHF.R.U32.HI R3, RZ, R8, R11 ;  /* 0x00000008ff037219 */ /* 0x000fe4000001160b */
[----:B------:R-:W-:-:S03]  /*0bf0*/  IADD3 R5, P0, RZ, -R101, RZ ;  /* 0x80000065ff057210 */ /* 0x000fc60007f1e0ff */
[----:B------:R-:W1:Y:S02]  /*0c00*/  LDC R12, c[0x0][0x618] ;  /* 0x00018600ff0c7b82 */ /* 0x000e640000000800 */
[----:B------:R-:W-:Y:S02]  /*0c10*/  IMAD.X R3, RZ, RZ, ~R3, P0 ;  /* 0x000000ffff037224 */ /* 0x000fe400000e0e03 */
[----:B------:R-:W-:-:S04]  /*0c20*/  IMAD.WIDE.U32 R10, R5, R26, R16 ;  /* 0x0000001a050a7225 */ /* 0x000fc800078e0010 */
[----:B------:R-:W2:Y:S01]  /*0c30*/  LDC R20, c[0x0][0x608] ;  /* 0x00018200ff147b82 */ /* 0x000ea20000000800 */
[----:B------:R-:W-:Y:S02]  /*0c40*/  IMAD R8, R3, R26, RZ ;  /* 0x0000001a03087224 */ /* 0x000fe400078e02ff */
[----:B------:R-:W-:Y:S02]  /*0c50*/  IMAD.MOV.U32 R3, RZ, RZ, -0x1 ;  /* 0xffffffffff037424 */ /* 0x000fe400078e00ff */
[----:B------:R-:W-:Y:S02]  /*0c60*/  IMAD R5, R5, R27, R8 ;  /* 0x0000001b05057224 */ /* 0x000fe400078e0208 */
[----:B------:R-:W-:Y:S01]  /*0c70*/  IMAD R26, R9, R23, R4 ;  /* 0x00000017091a7224 */ /* 0x000fe200078e0204 */
[----:B------:R-:W3:Y:S01]  /*0c80*/  LDC R28, c[0x0][0x658] ;  /* 0x00019600ff1c7b82 */ /* 0x000ee20000000800 */
[----:B------:R-:W-:Y:S01]  /*0c90*/  IMAD.IADD R5, R11, 0x1, R5 ;  /* 0x000000010b057824 */ /* 0x000fe200078e0205 */
[----:B0-----:R-:W-:Y:S01]  /*0ca0*/  ISETP.NE.U32.AND P0, PT, R30, RZ, PT ;  /* 0x000000ff1e00720c */ /* 0x001fe20003f05070 */
[----:B------:R-:W-:-:S03]  /*0cb0*/  IMAD.MOV.U32 R23, RZ, RZ, 0x1 ;  /* 0x00000001ff177424 */ /* 0x000fc600078e00ff */
[----:B------:R-:W-:Y:S02]  /*0cc0*/  ISETP.NE.AND.EX P0, PT, R31, RZ, PT, P0 ;  /* 0x000000ff1f00720c */ /* 0x000fe40003f05300 */
[----:B------:R-:W0:Y:S01]  /*0cd0*/  LDC R24, c[0x0][0x600] ;  /* 0x00018000ff187b82 */ /* 0x000e220000000800 */
[-CC-:B-1----:R-:W-:Y:S02]  /*0ce0*/  SHF.R.U64 R14, R10, R12.reuse, R5.reuse ;  /* 0x0000000c0a0e7219 */ /* 0x182fe40000001205 */
[----:B------:R-:W-:-:S05]  /*0cf0*/  SHF.R.U32.HI R5, RZ, R12, R5 ;  /* 0x0000000cff057219 */ /* 0x000fca0000011605 */
[----:B------:R-:W1:Y:S01]  /*0d00*/  LDC R15, c[0x0][0x648] ;  /* 0x00019200ff0f7b82 */ /* 0x000e620000000800 */
[-CC-:B--2---:R-:W-:Y:S02]  /*0d10*/  SHF.R.U64 R27, R14, R20.reuse, R5.reuse ;  /* 0x000000140e1b7219 */ /* 0x184fe40000001205 */
[----:B------:R-:W-:-:S05]  /*0d20*/  SHF.R.U32.HI R5, RZ, R20, R5 ;  /* 0x00000014ff057219 */ /* 0x000fca0000011605 */
[----:B------:R-:W2:Y:S01]  /*0d30*/  LDC R21, c[0x0][0x638] ;  /* 0x00018e00ff157b82 */ /* 0x000ea20000000800 */
[-CC-:B---3--:R-:W-:Y:S02]  /*0d40*/  SHF.R.U64 R20, R27, R28.reuse, R5.reuse ;  /* 0x0000001c1b147219 */ /* 0x188fe40000001205 */
[-C--:B------:R-:W-:Y:S02]  /*0d50*/  SHF.L.U32 R3, R3, R28.reuse, RZ ;  /* 0x0000001c03037219 */ /* 0x080fe400000006ff */
[----:B------:R-:W-:Y:S01]  /*0d60*/  SHF.R.U32.HI R5, RZ, R28, R5 ;  /* 0x0000001cff057219 */ /* 0x000fe20000011605 */
[----:B------:R-:W-:Y:S01]  /*0d70*/  IMAD.MOV.U32 R4, RZ, RZ, R20 ;  /* 0x000000ffff047224 */ /* 0x000fe200078e0014 */
[----:B------:R-:W-:Y:S01]  /*0d80*/  LOP3.LUT R12, RZ, R3, RZ, 0x33, !PT ;  /* 0x00000003ff0c7212 */ /* 0x000fe200078e33ff */
[----:B------:R-:W3:Y:S01]  /*0d90*/  LDC R25, c[0x0][0x610] ;  /* 0x00018400ff197b82 */ /* 0x000ee20000000800 */
[----:B------:R-:W-:Y:S05]  /*0da0*/  @!P0 BRA `(.L_x_10) ;  /* 0x0000000000288947 */ /* 0x000fea0003800000 */
[----:B------:R-:W4:Y:S02]  /*0db0*/  LDC R3, c[0x0][0x64c] ;  /* 0x00019300ff037b82 */ /* 0x000f240000000800 */
[----:B----4-:R-:W-:-:S05]  /*0dc0*/  IADD3 R3, P0, R20, R3, RZ ;  /* 0x0000000314037210 */ /* 0x010fca0007f1e0ff */
        /* <DEDUP_REMOVED lines=8> */
.L_x_10:
[----:B-1----:R-:W-:Y:S01]  /*0e50*/  SHF.R.U64 R4, R4, R15, R5 ;  /* 0x0000000f04047219 */ /* 0x002fe20000001205 */
[----:B0-----:R-:W-:Y:S01]  /*0e60*/  VIADD R5, R24, 0xffffffff ;  /* 0xffffffff18057836 */ /* 0x001fe20000000000 */
[----:B------:R-:W-:Y:S02]  /*0e70*/  SHF.L.U32 R3, R23, R28, RZ ;  /* 0x0000001c17037219 */ /* 0x000fe400000006ff */
[----:B------:R-:W-:Y:S01]  /*0e80*/  LOP3.LUT R12, R27, R12, RZ, 0xc0, !PT ;  /* 0x0000000c1b0c7212 */ /* 0x000fe200078ec0ff */
[----:B------:R-:W-:Y:S01]  /*0e90*/  IMAD.MOV R8, RZ, RZ, -R4 ;  /* 0x000000ffff087224 */ /* 0x000fe200078e0a04 */
[----:B------:R-:W-:-:S03]  /*0ea0*/  SEL R7, R7, R26, !P1 ;  /* 0x0000001a07077207 */ /* 0x000fc60004800000 */
[----:B------:R-:W-:Y:S01]  /*0eb0*/  IMAD R12, R3, R4, R12 ;  /* 0x00000004030c7224 */ /* 0x000fe200078e020c */
[----:B------:R-:W-:Y:S01]  /*0ec0*/  LOP3.LUT R4, R14, R5, RZ, 0xc0, !PT ;  /* 0x000000050e047212 */ /* 0x000fe200078ec0ff */
[----:B--2---:R-:W-:Y:S02]  /*0ed0*/  IMAD R3, R8, R21, R20 ;  /* 0x0000001508037224 */ /* 0x004fe400078e0214 */
[----:B---3--:R-:W-:Y:S02]  /*0ee0*/  IMAD R7, R12, R25, R7 ;  /* 0x000000190c077224 */ /* 0x008fe400078e0207 */
[----:B------:R-:W-:Y:S02]  /*0ef0*/  IMAD.MOV.U32 R5, RZ, RZ, 0x1 ;  /* 0x00000001ff057424 */ /* 0x000fe400078e00ff */
[----:B------:R-:W-:-:S03]  /*0f00*/  IMAD R4, R3, R24, R4 ;  /* 0x0000001803047224 */ /* 0x000fc600078e0204 */
[----:B------:R-:W-:Y:S02]  /*0f10*/  PRMT R3, R5, 0x7610, R3 ;  /* 0x0000761005037816 */ /* 0x000fe40000000003 */
[----:B------:R-:W-:Y:S02]  /*0f20*/  SEL R100, R4, R7, !P1 ;  /* 0x0000000704647207 */ /* 0x000fe40004800000 */
[----:B------:R-:W-:-:S07]  /*0f30*/  SEL R103, R7, R4, !P1 ;  /* 0x0000000407677207 */ /* 0x000fce0004800000 */
.L_x_8:
[----:B------:R-:W-:-:S08]  /*0f40*/  NOP ;  /* 0x0000000000007918 */ /* 0x000fd00000000000 */
[----:B------:R-:W0:Y:S02]  /*0f50*/  USETMAXREG.TRY_ALLOC.CTAPOOL UP0, 0xe8 ;  /* 0x000000e8000079c8 */ /* 0x000e240008000600 */
[----:B0-----:R-:W-:-:S13]  /*0f60*/  PLOP3.LUT P0, PT, PT, PT, UP0, 0x80, 0x0 ;  /* 0x000000000000781c */ /* 0x001fda0003f0f008 */
[----:B------:R-:W-:Y:S05]  /*0f70*/  @!P0 BRA `(.L_x_8) ;  /* 0xfffffffc00f08947 */ /* 0x000fea000383ffff */
[----:B------:R-:W-:Y:S01]  /*0f80*/  ULDC.64 UR4, c[0x0][0x598] ;  /* 0x0001660000047ab9 */ /* 0x000fe20000000a00 */
[----:B------:R-:W-:Y:S01]  /*0f90*/  ULDC.64 UR36, c[0x0][0x208] ;  /* 0x0000820000247ab9 */ /* 0x000fe20000000a00 */
[----:B------:R-:W-:-:S04]  /*0fa0*/  ISETP.NE.U32.AND P0, PT, RZ, UR4, PT ;  /* 0x00000004ff007c0c */ /* 0x000fc8000bf05070 */
[----:B------:R-:W-:-:S13]  /*0fb0*/  ISETP.NE.AND.EX P0, PT, RZ, UR5, PT, P0 ;  /* 0x00000005ff007c0c */ /* 0x000fda000bf05300 */
[----:B------:R-:W-:Y:S05]  /*0fc0*/  @!P0 BRA `(.L_x_11) ;  /* 0x00000000001c8947 */ /* 0x000fea0003800000 */
[----:B------:R-:W0:Y:S02]  /*0fd0*/  LDC.64 R4, c[0x0][0x598] ;  /* 0x00016600ff047b82 */ /* 0x000e240000000a00 */
[----:B0-----:R-:W2:Y:S02]  /*0fe0*/  LDG.E.64 R4, desc[UR36][R4.64] ;  /* 0x0000002404047981 */ /* 0x001ea4000c1e1b00 */
[----:B--2---:R-:W-:-:S04]  /*0ff0*/  ISETP.NE.U32.AND P0, PT, R4, RZ, PT ;  /* 0x000000ff0400720c */ /* 0x004fc80003f05070 */
[----:B------:R-:W-:-:S13]  /*1000*/  ISETP.NE.AND.EX P0, PT, R5, RZ, PT, P0 ;  /* 0x000000ff0500720c */ /* 0x000fda0003f05300 */
[----:B------:R-:W-:Y:S05]  /*1010*/  @!P0 BRA `(.L_x_11) ;  /* 0x0000000000088947 */ /* 0x000fea0003800000 */
[----:B------:R0:W5:Y:S01]  /*1020*/  LD.E R23, desc[UR36][R4.64] ;  /* 0x0000002404177980 */ /* 0x000162000c101900 */
[----:B------:R-:W-:Y:S05]  /*1030*/  BRA `(.L_x_12) ;  /* 0x0000000000247947 */ /* 0x000fea0003800000 */
.L_x_11:
[----:B------:R-:W-:Y:S02]  /*1040*/  ULDC.64 UR4, c[0x0][0x588] ;  /* 0x0001620000047ab9 */ /* 0x000fe40000000a00 */
[----:B------:R-:W-:-:S04]  /*1050*/  ISETP.NE.U32.AND P0, PT, RZ, UR4, PT ;  /* 0x00000004ff007c0c */ /* 0x000fc8000bf05070 */
[----:B------:R-:W-:-:S13]  /*1060*/  ISETP.NE.AND.EX P0, PT, RZ, UR5, PT, P0 ;  /* 0x00000005ff007c0c */ /* 0x000fda000bf05300 */
[----:B------:R-:W-:Y:S05]  /*1070*/  @!P0 BRA `(.L_x_13) ;  /* 0x00000000000c8947 */ /* 0x000fea0003800000 */
[----:B------:R-:W0:Y:S02]  /*1080*/  LDC.64 R4, c[0x0][0x588] ;  /* 0x00016200ff047b82 */ /* 0x000e240000000a00 */
[----:B0-----:R1:W5:Y:S01]  /*1090*/  LDG.E R23, desc[UR36][R4.64] ;  /* 0x0000002404177981 */ /* 0x001362000c1e1900 */
[----:B------:R-:W-:Y:S05]  /*10a0*/  BRA `(.L_x_12) ;  /* 0x0000000000087947 */ /* 0x000fea0003800000 */
.L_x_13:
[----:B------:R-:W-:Y:S02]  /*10b0*/  ULDC UR4, c[0x0][0x580] ;  /* 0x0001600000047ab9 */ /* 0x000fe40000000800 */
[----:B------:R-:W-:-:S07]  /*10c0*/  IMAD.U32 R23, RZ, RZ, UR4 ;  /* 0x00000004ff177e24 */ /* 0x000fce000f8e00ff */
.L_x_12:
[----:B------:R-:W-:Y:S02]  /*10d0*/  ULDC.64 UR4, c[0x0][0x5a0] ;  /* 0x0001680000047ab9 */ /* 0x000fe40000000a00 */
[----:B------:R-:W-:-:S04]  /*10e0*/  ISETP.NE.U32.AND P0, PT, RZ, UR4, PT ;  /* 0x00000004ff007c0c */ /* 0x000fc8000bf05070 */
[----:B------:R-:W-:-:S13]  /*10f0*/  ISETP.NE.AND.EX P0, PT, RZ, UR5, PT, P0 ;  /* 0x00000005ff007c0c */ /* 0x000fda000bf05300 */
[----:B------:R-:W-:Y:S05]  /*1100*/  @!P0 BRA `(.L_x_14) ;  /* 0x00000000001c8947 */ /* 0x000fea0003800000 */
[----:B01----:R-:W0:Y:S02]  /*1110*/  LDC.64 R4, c[0x0][0x5a0] ;  /* 0x00016800ff047b82 */ /* 0x003e240000000a00 */
[----:B0-----:R-:W2:Y:S02]  /*1120*/  LDG.E.64 R4, desc[UR36][R4.64] ;  /* 0x0000002404047981 */ /* 0x001ea4000c1e1b00 */
[----:B--2---:R-:W-:-:S04]  /*1130*/  ISETP.NE.U32.AND P0, PT, R4, RZ, PT ;  /* 0x000000ff0400720c */ /* 0x004fc80003f05070 */
[----:B------:R-:W-:-:S13]  /*1140*/  ISETP.NE.AND.EX P0, PT, R5, RZ, PT, P0 ;  /* 0x000000ff0500720c */ /* 0x000fda0003f05300 */
[----:B------:R-:W-:Y:S05]  /*1150*/  @!P0 BRA `(.L_x_14) ;  /* 0x0000000000088947 */ /* 0x000fea0003800000 */
[----:B------:R0:W5:Y:S01]  /*1160*/  LD.E R90, desc[UR36][R4.64] ;  /* 0x00000024045a7980 */ /* 0x000162000c101900 */
[----:B------:R-:W-:Y:S05]  /*1170*/  BRA `(.L_x_15) ;  /* 0x0000000000247947 */ /* 0x000fea0003800000 */
.L_x_14:
[----:B------:R-:W-:Y:S02]  /*1180*/  ULDC.64 UR4, c[0x0][0x590] ;  /* 0x0001640000047ab9 */ /* 0x000fe40000000a00 */
[----:B------:R-:W-:-:S04]  /*1190*/  ISETP.NE.U32.AND P0, PT, RZ, UR4, PT ;  /* 0x00000004ff007c0c */ /* 0x000fc8000bf05070 */
[----:B------:R-:W-:-:S13]  /*11a0*/  ISETP.NE.AND.EX P0, PT, RZ, UR5, PT, P0 ;  /* 0x00000005ff007c0c */ /* 0x000fda000bf05300 */
[----:B------:R-:W-:Y:S05]  /*11b0*/  @!P0 BRA `(.L_x_16) ;  /* 0x00000000000c8947 */ /* 0x000fea0003800000 */
[----:B------:R-:W2:Y:S02]  /*11c0*/  LDC.64 R90, c[0x0][0x590] ;  /* 0x00016400ff5a7b82 */ /* 0x000ea40000000a00 */
[----:B--2---:R2:W5:Y:S01]  /*11d0*/  LDG.E R90, desc[UR36][R90.64] ;  /* 0x000000245a5a7981 */ /* 0x004562000c1e1900 */
[----:B------:R-:W-:Y:S05]  /*11e0*/  BRA `(.L_x_15) ;  /* 0x0000000000087947 */ /* 0x000fea0003800000 */
.L_x_16:
[----:B------:R-:W-:Y:S02]  /*11f0*/  ULDC UR4, c[0x0][0x584] ;  /* 0x0001610000047ab9 */ /* 0x000fe40000000800 */
[----:B------:R-:W-:-:S07]  /*1200*/  IMAD.U32 R90, RZ, RZ, UR4 ;  /* 0x00000004ff5a7e24 */ /* 0x000fce000f8e00ff */
.L_x_15:
[----:B------:R-:W-:-:S13]  /*1210*/  LOP3.LUT P0, RZ, R3, 0xff, RZ, 0xc0, !PT ;  /* 0x000000ff03ff7812 */ /* 0x000fda000780c0ff */
[----:B------:R-:W-:Y:S05]  /*1220*/  @!P0 EXIT ;  /* 0x000000000000894d */ /* 0x000fea0003800000 */
[----:B------:R-:W3:Y:S01]  /*1230*/  LDC R93, c[0x0][0x658] ;  /* 0x00019600ff5d7b82 */ /* 0x000ee20000000800 */
[----:B------:R-:W-:Y:S01]  /*1240*/  LOP3.LUT R6, R6, 0x1, RZ, 0xc0, !PT ;  /* 0x0000000106067812 */ /* 0x000fe200078ec0ff */
[----:B------:R-:W-:Y:S01]  /*1250*/  ULDC.64 UR6, c[0x0][0x288] ;  /* 0x0000a20000067ab9 */ /* 0x000fe20000000a00 */
[----:B------:R-:W-:Y:S01]  /*1260*/  SHF.R.U32.HI R3, RZ, 0x2, R95 ;  /* 0x00000002ff037819 */ /* 0x000fe2000001165f */
[----:B------:R-:W-:Y:S01]  /*1270*/  UIADD3 UR4, UR7, 0x3f, URZ ;  /* 0x0000003f07047890 */ /* 0x000fe2000fffe03f */
[----:B------:R-:W-:Y:S01]  /*1280*/  SHF.R.U32.HI R0, RZ, 0x1, R0 ;  /* 0x00000001ff007819 */ /* 0x000fe20000011600 */
[----:B------:R-:W-:Y:S01]  /*1290*/  IMAD.SHL.U32 R88, R6, 0x40, RZ ;  /* 0x0000004006587824 */ /* 0x000fe200078e00ff */
[----:B------:R-:W-:Y:S01]  /*12a0*/  LOP3.LUT R3, R3, 0x7, RZ, 0xc0, !PT ;  /* 0x0000000703037812 */ /* 0x000fe200078ec0ff */
[----:B01----:R-:W0:Y:S01]  /*12b0*/  LDC.64 R4, c[0x0][0x5c8] ;  /* 0x00017200ff047b82 */ /* 0x003e220000000a00 */
[----:B------:R-:W-:Y:S01]  /*12c0*/  USHF.R.S32.HI UR5, URZ, 0x1f, UR4 ;  /* 0x0000001f3f057899 */ /* 0x000fe20008011404 */
[----:B------:R-:W-:Y:S01]  /*12d0*/  LOP3.LUT R0, R0, 0x30, RZ, 0xc0, !PT ;  /* 0x0000003000007812 */ /* 0x000fe200078ec0ff */
[----:B------:R-:W-:Y:S01]  /*12e0*/  IMAD.MOV.U32 R8, RZ, RZ, 0x1 ;  /* 0x00000001ff087424 */ /* 0x000fe200078e00ff */
[--C-:B------:R-:W-:Y:S01]  /*12f0*/  LOP3.LUT R88, R88, 0x40, R3.reuse, 0xe2, !PT ;  /* 0x0000004058587812 */ /* 0x100fe200078ee203 */
[----:B------:R-:W-:Y:S01]  /*1300*/  ULEA.HI UR5, UR5, UR4, URZ, 0x6 ;  /* 0x0000000405057291 */ /* 0x000fe2000f8f303f */
[-C--:B------:R-:W-:Y:S01]  /*1310*/  IADD3 R3, RZ, -R0.reuse, -R3 ;  /* 0x80000000ff037210 */ /* 0x080fe20007ffe803 */
[----:B------:R-:W-:Y:S01]  /*1320*/  IMAD.U32 R7, RZ, RZ, UR6 ;  /* 0x00000006ff077e24 */ /* 0x000fe2000f8e00ff */
[----:B------:R-:W1:Y:S01]  /*1330*/  LDC R97, c[0x0][0x600] ;  /* 0x00018000ff617b82 */ /* 0x000e620000000800 */
[----:B------:R-:W-:Y:S01]  /*1340*/  LOP3.LUT R88, R88, R0, RZ, 0xfc, !PT ;  /* 0x0000000058587212 */ /* 0x000fe200078efcff */
[----:B------:R-:W-:Y:S01]  /*1350*/  IMAD.MOV.U32 R0, RZ, RZ, -0x1 ;  /* 0xffffffffff007424 */ /* 0x000fe200078e00ff */
[----:B------:R-:W-:Y:S01]  /*1360*/  USHF.R.S32.HI UR43, URZ, 0x6, UR5 ;  /* 0x000000063f2b7899 */ /* 0x000fe20008011405 */
[C---:B------:R-:W-:Y:S01]  /*1370*/  LOP3.LUT R94, R95.reuse, 0x3, RZ, 0xc0, !PT ;  /* 0x000000035f5e7812 */ /* 0x040fe200078ec0ff */
[----:B------:R-:W-:Y:S01]  /*1380*/  IMAD R3, R6, -0x40, R3 ;  /* 0xffffffc006037824 */ /* 0x000fe200078e0203 */
[C---:B------:R-:W-:Y:S01]  /*1390*/  LOP3.LUT R96, R95.reuse, 0x80, RZ, 0xc0, !PT ;  /* 0x000000805f607812 */ /* 0x040fe200078ec0ff */
[----:B------:R-:W-:Y:S01]  /*13a0*/  UISETP.LT.AND UP0, UPT, UR43, 0x1, UPT ;  /* 0x000000012b00788c */ /* 0x000fe2000bf01270 */
[-C--:B---3--:R-:W-:Y:S01]  /*13b0*/  SHF.L.U32 R0, R0, R93.reuse, RZ ;  /* 0x0000005d00007219 */ /* 0x088fe200000006ff */
[----:B------:R-:W-:Y:S01]  /*13c0*/  ULDC UR4, c[0x0][0x284] ;  /* 0x0000a10000047ab9 */ /* 0x000fe20000000800 */
[----:B------:R-:W-:Y:S01]  /*13d0*/  IMAD R94, R94, -0x2, R7 ;  /* 0xfffffffe5e5e7824 */ /* 0x000fe200078e0207 */
[----:B------:R-:W-:Y:S01]  /*13e0*/  USEL UR44, UR43, 0x1, UP0 ;  /* 0x000000012b2c7887 */ /* 0x000fe20008000000 */
[----:B------:R-:W-:Y:S01]  /*13f0*/  SHF.L.U32 R93, R8, R93, RZ ;  /* 0x0000005d085d7219 */ /* 0x000fe200000006ff */
[----:B------:R-:W-:Y:S01]  /*1400*/  IMAD.SHL.U32 R95, R95, 0x2, RZ ;  /* 0x000000025f5f7824 */ /* 0x000fe200078e00ff */
[----:B------:R-:W-:Y:S01]  /*1410*/  LOP3.LUT R102, R18, 0x1, RZ, 0xfc, !PT ;  /* 0x0000000112667812 */ /* 0x000fe200078efcff */
[----:B------:R-:W-:Y:S01]  /*1420*/  VIADD R99, R3, UR4 ;  /* 0x0000000403637c36 */ /* 0x000fe20008000000 */
[C---:B0-----:R-:W-:Y:S01]  /*1430*/  SHF.L.U64.HI R92, R4.reuse, 0x3, R5 ;  /* 0x00000003045c7819 */ /* 0x041fe20000010205 */
[----:B--2---:R-:W-:Y:S01]  /*1440*/  IMAD.SHL.U32 R91, R4, 0x8, RZ ;  /* 0x00000008045b7824 */ /* 0x004fe200078e00ff */
[----:B------:R-:W-:Y:S01]  /*1450*/  SHF.R.U32.HI R96, RZ, 0x7, R96 ;  /* 0x00000007ff607819 */ /* 0x000fe20000011660 */
[----:B------:R-:W-:Y:S01]  /*1460*/  IMAD.MOV.U32 R89, RZ, RZ, RZ ;  /* 0x000000ffff597224 */ /* 0x000fe200078e00ff */
[----:B------:R-:W-:Y:S01]  /*1470*/  LOP3.LUT R98, RZ, R0, RZ, 0x33, !PT ;  /* 0x00000000ff627212 */ /* 0x000fe200078e33ff */
[----:B------:R-:W-:Y:S01]  /*1480*/  UIADD3 UR44, UR43, -UR44, URZ ;  /* 0x8000002c2b2c7290 */ /* 0x000fe2000fffe03f */
[----:B------:R-:W-:Y:S01]  /*1490*/  UMOV UR40, URZ ;  /* 0x0000003f00287c82 */ /* 0x000fe20008000000 */
[----:B-1----:R-:W-:Y:S01]  /*14a0*/  VIADD R97, R97, 0xffffffff ;  /* 0xffffffff61617836 */ /* 0x002fe20000000000 */
[----:B------:R-:W-:-:S09]  /*14b0*/  UMOV UR42, URZ ;  /* 0x0000003f002a7c82 */ /* 0x000fd20008000000 */
.L_x_162:
[----:B0-----:R-:W0:Y:S01]  /*14c0*/  SHFL.IDX PT, R0, R96, RZ, 0x1f ;  /* 0x00001fff60007589 */ /* 0x001e2200000e0000 */
[----:B-1----:R-:W1:Y:S01]  /*14d0*/  S2UR UR7, SR_CgaCtaId ;  /* 0x00000000000779c3 */ /* 0x002e620000008800 */
[----:B------:R-:W-:Y:S01]  /*14e0*/  UMOV UR6, 0x400 ;  /* 0x0000040000067882 */ /* 0x000fe20000000000 */
[----:B0-----:R-:W-:Y:S01]  /*14f0*/  R2UR UR4, R0 ;  /* 0x00000000000472ca */ /* 0x001fe200000e0000 */
[----:B-1----:R-:W-:-:S12]  /*1500*/  ULEA UR6, UR7, UR6, 0x18 ;  /* 0x0000000607067291 */ /* 0x002fd8000f8ec03f */
[----:B------:R-:W-:-:S04]  /*1510*/  ULEA.HI UR5, UR4, UR4, URZ, 0x1 ;  /* 0x0000000404057291 */ /* 0x000fc8000f8f083f */
[----:B------:R-:W-:-:S04]  /*1520*/  ULOP3.LUT UR5, UR5, 0x7fffe, URZ, 0xc0, !UPT ;  /* 0x0007fffe05057892 */ /* 0x000fc8000f8ec03f */
[----:B------:R-:W-:-:S03]  /*1530*/  UIADD3 UR5, UR4, -UR5, URZ ;  /* 0x8000000504057290 */ /* 0x000fc6000fffe03f */
[----:B------:R-:W-:Y:S01]  /*1540*/  ULDC UR4, c[0x0][0x28c] ;  /* 0x0000a30000047ab9 */ /* 0x000fe20000000800 */
[----:B------:R-:W-:Y:S01]  /*1550*/  ULEA UR5, UR5, UR6, 0xd ;  /* 0x0000000605057291 */ /* 0x000fe2000f8e683f */
[----:B------:R-:W-:-:S03]  /*1560*/  ISETP.LT.AND P0, PT, RZ, UR4, PT ;  /* 0x00000004ff007c0c */ /* 0x000fc6000bf01270 */
[----:B------:R-:W-:-:S04]  /*1570*/  UIADD3 UR5, UR5, 0x180, URZ ;  /* 0x0000018005057890 */ /* 0x000fc8000fffe03f */
[----:B------:R-:W-:-:S04]  /*1580*/  USHF.R.U32.HI UR5, URZ, 0x4, UR5 ;  /* 0x000000043f057899 */ /* 0x000fc80008011605 */
[----:B------:R-:W-:Y:S02]  /*1590*/  ULOP3.LUT UR45, UR5, 0x3fff, URZ, 0xc0, !UPT ;  /* 0x00003fff052d7892 */ /* 0x000fe4000f8ec03f */
[----:B--2345:R-:W-:Y:S10]  /*15a0*/  @P0 BRA `(.L_x_17) ;  /* 0x0000000000400947 */ /* 0x03cff40003800000 */
[----:B------:R-:W-:Y:S01]  /*15b0*/  MOV R0, 0x0 ;  /* 0x0000000000007802 */ /* 0x000fe20000000f00 */
[----:B------:R-:W-:Y:S01]  /*15c0*/  ULDC.64 UR4, c[0x4][0x68] ;  /* 0x01001a0000047ab9 */ /* 0x000fe20000000a00 */
[----:B------:R-:W-:Y:S01]  /*15d0*/  ULDC.64 UR6, c[0x4][0x8] ;  /* 0x0100020000067ab9 */ /* 0x000fe20000000a00 */
[----:B------:R-:W-:Y:S01]  /*15e0*/  IMAD.U32 R4, RZ, RZ, UR4 ;  /* 0x00000004ff047e24 */ /* 0x000fe2000f8e00ff */
[----:B------:R0:W1:Y:S01]  /*15f0*/  LDC.64 R14, c[0x4][R0] ;  /* 0x01000000000e7b82 */ /* 0x0000620000000a00 */
[----:B------:R-:W-:Y:S01]  /*1600*/  IMAD.U32 R5, RZ, RZ, UR5 ;  /* 0x00000005ff057e24 */ /* 0x000fe2000f8e00ff */
[----:B------:R-:W-:Y:S01]  /*1610*/  ULDC.64 UR4, c[0x4][0x70] ;  /* 0x01001c0000047ab9 */ /* 0x000fe20000000a00 */
[----:B------:R-:W-:Y:S02]  /*1620*/  IMAD.U32 R10, RZ, RZ, UR6 ;  /* 0x00000006ff0a7e24 */ /* 0x000fe4000f8e00ff */
[----:B------:R-:W-:Y:S02]  /*1630*/  IMAD.U32 R6, RZ, RZ, UR4 ;  /* 0x00000004ff067e24 */ /* 0x000fe4000f8e00ff */
[----:B------:R-:W-:-:S02]  /*1640*/  IMAD.U32 R7, RZ, RZ, UR5 ;  /* 0x00000005ff077e24 */ /* 0x000fc4000f8e00ff */
[----:B------:R-:W-:Y:S02]  /*1650*/  IMAD.U32 R11, RZ, RZ, UR7 ;  /* 0x00000007ff0b7e24 */ /* 0x000fe4000f8e00ff */
[----:B------:R-:W-:Y:S02]  /*1660*/  IMAD.MOV.U32 R8, RZ, RZ, 0x1e1 ;  /* 0x000001e1ff087424 */ /* 0x000fe400078e00ff */
[----:B------:R-:W-:Y:S02]  /*1670*/  IMAD.MOV.U32 R12, RZ, RZ, 0x1 ;  /* 0x00000001ff0c7424 */ /* 0x000fe400078e00ff */
[----:B0-----:R-:W-:-:S07]  /*1680*/  IMAD.MOV.U32 R13, RZ, RZ, RZ ;  /* 0x000000ffff0d7224 */ /* 0x001fce00078e00ff */
[----:B------:R-:W-:-:S07]  /*1690*/  LEPC R20, `(.L_x_17) ;  /* 0x000000001014794e */ /* 0x000fce0000000000 */
[----:B-1---5:R-:W-:Y:S05]  /*16a0*/  CALL.ABS.NOINC R14 ;  /* 0x000000000e007343 */ /* 0x022fea0003c00000 */
.L_x_17:
[----:B------:R-:W-:-:S13]  /*16b0*/  ISETP.NE.AND P0, PT, R102, 0x3, PT ;  /* 0x000000036600780c */ /* 0x000fda0003f05270 */
[----:B------:R-:W-:Y:S05]  /*16c0*/  @!P0 BRA `(.L_x_18) ;  /* 0x0000000000048947 */ /* 0x000fea0003800000 */
[----:B------:R-:W-:Y:S01]  /*16d0*/  BPT.TRAP 0x1 ;  /* 0x000000040000795c */ /* 0x000fe20000300000 */
.L_x_18:
[----:B------:R-:W0:Y:S01]  /*16e0*/  S2UR UR5, SR_CgaCtaId ;  /* 0x00000000000579c3 */ /* 0x000e220000008800 */
[----:B------:R-:W-:Y:S01]  /*16f0*/  UMOV UR4, 0x400 ;  /* 0x0000040000047882 */ /* 0x000fe20000000000 */
[----:B------:R-:W-:Y:S02]  /*1700*/  IMAD.U32 R0, RZ, RZ, UR40 ;  /* 0x00000028ff007e24 */ /* 0x000fe4000f8e00ff */
[----:B------:R-:W-:-:S03]  /*1710*/  IMAD.U32 R3, RZ, RZ, UR42 ;  /* 0x0000002aff037e24 */ /* 0x000fc6000f8e00ff */
[----:B------:R-:W-:Y:S01]  /*1720*/  SHF.L.U32 R0, R0, 0x1f, RZ ;  /* 0x0000001f00007819 */ /* 0x000fe200000006ff */
[----:B0-----:R-:W-:-:S06]  /*1730*/  ULEA UR4, UR5, UR4, 0x18 ;  /* 0x0000000405047291 */ /* 0x001fcc000f8ec03f */
[----:B------:R-:W-:-:S04]  /*1740*/  IMAD.U32 R6, RZ, RZ, UR4 ;  /* 0x00000004ff067e24 */ /* 0x000fc8000f8e00ff */
[----:B------:R-:W-:-:S04]  /*1750*/  IMAD R3, R3, 0x8, R6 ;  /* 0x0000000803037824 */ /* 0x000fc800078e0206 */
[----:B------:R0:W1:Y:S01]  /*1760*/  SYNCS.PHASECHK.TRANS64.TRYWAIT P1, [R3+URZ], R0 ;  /* 0x00000000030075a7 */ /* 0x000062000802017f */
[----:B------:R-:W-:Y:S05]  /*1770*/  @!P0 BRA `(.L_x_19) ;  /* 0x0000000000048947 */ /* 0x000fea0003800000 */
[----:B------:R-:W-:Y:S01]  /*1780*/  BPT.TRAP 0x1 ;  /* 0x000000040000795c */ /* 0x000fe20000300000 */
.L_x_19:
[----:B------:R-:W-:-:S05]  /*1790*/  IMAD.U32 R4, RZ, RZ, UR44 ;  /* 0x0000002cff047e24 */ /* 0x000fca000f8e00ff */
[----:B------:R-:W-:Y:S01]  /*17a0*/  ISETP.GE.AND P2, PT, R4, 0x1, PT ;  /* 0x000000010400780c */ /* 0x000fe20003f46270 */
[----:B-1----:R-:W-:-:S12]  /*17b0*/  @P1 BRA `(.L_x_20) ;  /* 0x0000000000081947 */ /* 0x002fd80003800000 */
[----:B------:R-:W1:Y:S02]  /*17c0*/  SYNCS.PHASECHK.TRANS64.TRYWAIT P1, [R3+URZ], R0 ;  /* 0x00000000030075a7 */ /* 0x000e64000802017f */
[----:B-1----:R-:W-:Y:S05]  /*17d0*/  @!P1 BRA `(.L_x_21) ;  /* 0x0000006800089947 */ /* 0x002fea0003800000 */
.L_x_20:
[----:B------:R-:W-:Y:S05]  /*17e0*/  WARPSYNC.ALL ;  /* 0x0000000000007948 */ /* 0x000fea0003800000 */
[----:B------:R-:W-:Y:S01]  /*17f0*/  R2UR UR4, R6 ;  /* 0x00000000060472ca */ /* 0x000fe200000e0000 */
[----:B------:R-:W-:Y:S01]  /*1800*/  ULEA UR5, UR42, UR45, 0xa ;  /* 0x0000002d2a057291 */ /* 0x000fe2000f8e503f */
[----:B------:R-:W-:Y:S01]  /*1810*/  WARPGROUP.ARRIVE ;  /* 0x00000000000079c5 */ /* 0x000fe20000000000 */
[----:B------:R-:W-:Y:S01]  /*1820*/  UMOV UR9, 0x40000040 ;  /* 0x4000004000097882 */ /* 0x000fe20000000000 */
[----:B------:R-:W-:-:S04]  /*1830*/  UMOV UR11, 0x40000040 ;  /* 0x40000040000b7882 */ /* 0x000fc80000000000 */
[----:B------:R-:W-:-:S05]  /*1840*/  UMOV UR8, UR5 ;  /* 0x0000000500087c82 */ /* 0x000fca0008000000 */
[----:B------:R-:W-:-:S04]  /*1850*/  UIADD3 UR4, UR4, 0x18180, URZ ;  /* 0x0001818004047890 */ /* 0x000fc8000fffe03f */
[----:B------:R-:W-:-:S04]  /*1860*/  USHF.R.U32.HI UR4, URZ, 0x4, UR4 ;  /* 0x000000043f047899 */ /* 0x000fc80008011604 */
[----:B------:R-:W-:-:S04]  /*1870*/  ULOP3.LUT UR4, UR4, 0x3fff, URZ, 0xc0, !UPT ;  /* 0x00003fff04047892 */ /* 0x000fc8000f8ec03f */
[----:B------:R-:W-:-:S04]  /*1880*/  ULOP3.LUT UR4, UR4, 0x2000000, URZ, 0xfc, !UPT ;  /* 0x0200000004047892 */ /* 0x000fc8000f8efc3f */
[----:B------:R-:W-:-:S07]  /*1890*/  ULEA UR6, UR42, UR4, 0xa ;  /* 0x000000042a067291 */ /* 0x000fce000f8e503f */
[----:B------:R-:W-:Y:S02]  /*18a0*/  UMOV UR10, UR6 ;  /* 0x00000006000a7c82 */ /* 0x000fe40008000000 */
[----:B------:R-:W-:Y:S01]  /*18b0*/  HGMMA.64x128x16.F32 R24, gdesc[UR8].tnspA.tnspB, RZ, !UPT, gsb0 ;  /* 0x61e00000081879f0 */ /* 0x000fe2000c0008ff */
[----:B------:R-:W-:Y:S02]  /*18c0*/  UIADD3 UR8, UR5, 0x80, URZ ;  /* 0x0000008005087890 */ /* 0x000fe4000fffe03f */
[----:B------:R-:W-:Y:S01]  /*18d0*/  UIADD3 UR10, UR6, 0x80, URZ ;  /* 0x00000080060a7890 */ /* 0x000fe2000fffe03f */
[----:B------:R-:W-:Y:S01]  /*18e0*/  UMOV UR9, 0x40000040 ;  /* 0x4000004000097882 */ /* 0x000fe20000000000 */
[----:B------:R-:W-:Y:S01]  /*18f0*/  UMOV UR11, 0x40000040 ;  /* 0x40000040000b7882 */ /* 0x000fe20000000000 */
[----:B------:R-:W-:Y:S02]  /*1900*/  WARPGROUP.DEPBAR.LE gsb0, 0x0 ;  /* 0x00008000000079c5 */ /* 0x000fe40000010000 */
[----:B------:R-:W-:-:S06]  /*1910*/  WARPGROUP.ARRIVE ;  /* 0x00000000000079c5 */ /* 0x000fcc0000000000 */
[----:B------:R-:W-:Y:S01]  /*1920*/  HGMMA.64x128x16.F32 R24, gdesc[UR8].tnspA.tnspB, R24, gsb0 ;  /* 0x61e00000081879f0 */ /* 0x000fe20008000818 */
        /* <DEDUP_REMOVED lines=13> */
[----:B------:R-:W-:Y:S03]  /*1a00*/  HGMMA.64x128x16.F32 R24, gdesc[UR8].tnspA.tnspB, R24, gsb0 ;  /* 0x61e00000081879f0 */ /* 0x000fe60008000818 */
[----:B------:R-:W-:Y:S02]  /*1a10*/  WARPGROUP.DEPBAR.LE gsb0, 0x0 ;  /* 0x00008000000079c5 */ /* 0x000fe40000010000 */
[----:B------:R-:W-:Y:S05]  /*1a20*/  @!P2 BRA `(.L_x_22) ;  /* 0x000000040028a947 */ /* 0x000fea0003800000 */
[----:B------:R-:W-:Y:S01]  /*1a30*/  UIADD3 UR5, UR42, 0x1, URZ ;  /* 0x000000012a057890 */ /* 0x000fe2000fffe03f */
[----:B01----:R-:W-:Y:S02]  /*1a40*/  IMAD.U32 R0, RZ, RZ, UR44 ;  /* 0x0000002cff007e24 */ /* 0x003fe4000f8e00ff */
[----:B------:R-:W-:Y:S01]  /*1a50*/  IMAD.U32 R3, RZ, RZ, UR42 ;  /* 0x0000002aff037e24 */ /* 0x000fe2000f8e00ff */
[----:B------:R-:W-:-:S04]  /*1a60*/  UISETP.NE.AND UP0, UPT, UR5, 0x6, UPT ;  /* 0x000000060500788c */ /* 0x000fc8000bf05270 */
[----:B------:R-:W-:Y:S02]  /*1a70*/  USEL UR6, URZ, 0x1, UP0 ;  /* 0x000000013f067887 */ /* 0x000fe40008000000 */
[----:B------:R-:W-:Y:S02]  /*1a80*/  USEL UR5, UR5, URZ, UP0 ;  /* 0x0000003f05057287 */ /* 0x000fe40008000000 */
[----:B------:R-:W-:-:S06]  /*1a90*/  ULOP3.LUT UR6, UR40, UR6, URZ, 0x3c, !UPT ;  /* 0x0000000628067292 */ /* 0x000fcc000f8e3c3f */
[----:B------:R-:W-:-:S07]  /*1aa0*/  IMAD.U32 R7, RZ, RZ, UR6 ;  /* 0x00000006ff077e24 */ /* 0x000fce000f8e00ff */
.L_x_29:
[----:B------:R-:W-:Y:S05]  /*1ab0*/  @!P0 BRA `(.L_x_23) ;  /* 0x0000000000048947 */ /* 0x000fea0003800000 */
[----:B------:R-:W-:Y:S01]  /*1ac0*/  BPT.TRAP 0x1 ;  /* 0x000000040000795c */ /* 0x000fe20000300000 */
.L_x_23:
[----:B------:R-:W0:Y:S01]  /*1ad0*/  S2UR UR7, SR_CgaCtaId ;  /* 0x00000000000779c3 */ /* 0x000e220000008800 */
[----:B------:R-:W-:Y:S01]  /*1ae0*/  UMOV UR6, 0x400 ;  /* 0x0000040000067882 */ /* 0x000fe20000000000 */
[----:B------:R-:W-:Y:S01]  /*1af0*/  IMAD.U32 R5, RZ, RZ, UR5 ;  /* 0x00000005ff057e24 */ /* 0x000fe2000f8e00ff */
[----:B------:R-:W-:Y:S01]  /*1b00*/  SHF.L.U32 R4, R7, 0x1f, RZ ;  /* 0x0000001f07047819 */ /* 0x000fe200000006ff */
[----:B0-----:R-:W-:-:S06]  /*1b10*/  ULEA UR6, UR7, UR6, 0x18 ;  /* 0x0000000607067291 */ /* 0x001fcc000f8ec03f */
[----:B------:R-:W-:-:S04]  /*1b20*/  IMAD.U32 R6, RZ, RZ, UR6 ;  /* 0x00000006ff067e24 */ /* 0x000fc8000f8e00ff */
[----:B------:R-:W-:-:S04]  /*1b30*/  IMAD R5, R5, 0x8, R6 ;  /* 0x0000000805057824 */ /* 0x000fc800078e0206 */
[----:B------:R0:W1:Y:S01]  /*1b40*/  SYNCS.PHASECHK.TRANS64.TRYWAIT P1, [R5+URZ], R4 ;  /* 0x00000004050075a7 */ /* 0x000062000802017f */
[----:B------:R-:W-:Y:S05]  /*1b50*/  @!P0 BRA `(.L_x_24) ;  /* 0x0000000000048947 */ /* 0x000fea0003800000 */
[----:B------:R-:W-:Y:S01]  /*1b60*/  BPT.TRAP 0x1 ;  /* 0x000000040000795c */ /* 0x000fe20000300000 */
.L_x_24:
[----:B-1----:R-:W-:Y:S05]  /*1b70*/  @P1 BRA `(.L_x_25) ;  /* 0x0000000000081947 */ /* 0x002fea0003800000 */
[----:B------:R-:W1:Y:S02]  /*1b80*/  SYNCS.PHASECHK.TRANS64.TRYWAIT P1, [R5+URZ], R4 ;  /* 0x00000004050075a7 */ /* 0x000e64000802017f */
[----:B-1----:R-:W-:Y:S05]  /*1b90*/  @!P1 BRA `(.L_x_26) ;  /* 0x00000064002c9947 */ /* 0x002fea0003800000 */
.L_x_25:
[----:B------:R-:W-:Y:S01]  /*1ba0*/  ULEA UR6, UR5, UR45, 0xa ;  /* 0x0000002d05067291 */ /* 0x000fe2000f8e503f */
[----:B------:R-:W-:Y:S01]  /*1bb0*/  WARPGROUP.ARRIVE ;  /* 0x00000000000079c5 */ /* 0x000fe20000000000 */
[----:B------:R-:W-:Y:S01]  /*1bc0*/  ULEA UR7, UR5, UR4, 0xa ;  /* 0x0000000405077291 */ /* 0x000fe2000f8e503f */
[----:B------:R-:W-:Y:S01]  /*1bd0*/  UMOV UR9, 0x40000040 ;  /* 0x4000004000097882 */ /* 0x000fe20000000000 */
[----:B------:R-:W-:-:S03]  /*1be0*/  UMOV UR11, 0x40000040 ;  /* 0x40000040000b7882 */ /* 0x000fc60000000000 */
[----:B------:R-:W-:Y:S02]  /*1bf0*/  UMOV UR8, UR6 ;  /* 0x0000000600087c82 */ /* 0x000fe40008000000 */
[----:B------:R-:W-:Y:S02]  /*1c00*/  UMOV UR10, UR7 ;  /* 0x00000007000a7c82 */ /* 0x000fe40008000000 */
[----:B------:R-:W-:Y:S01]  /*1c10*/  HGMMA.64x128x16.F32 R24, gdesc[UR8].tnspA.tnspB, R24, gsb0 ;  /* 0x61e00000081879f0 */ /* 0x000fe20008000818 */
[----:B------:R-:W-:Y:S02]  /*1c20*/  UIADD3 UR8, UR6, 0x80, URZ ;  /* 0x0000008006087890 */ /* 0x000fe4000fffe03f */
[----:B------:R-:W-:Y:S01]  /*1c30*/  UIADD3 UR10, UR7, 0x80, URZ ;  /* 0x00000080070a7890 */ /* 0x000fe2000fffe03f */
[----:B------:R-:W-:Y:S01]  /*1c40*/  UMOV UR9, 0x40000040 ;  /* 0x4000004000097882 */ /* 0x000fe20000000000 */
[----:B------:R-:W-:Y:S01]  /*1c50*/  UMOV UR11, 0x40000040 ;  /* 0x40000040000b7882 */ /* 0x000fe20000000000 */
[----:B------:R-:W-:-:S02]  /*1c60*/  WARPGROUP.DEPBAR.LE gsb0, 0x0 ;  /* 0x00008000000079c5 */ /* 0x000fc40000010000 */
        /* <DEDUP_REMOVED lines=18> */
[----:B------:R-:W-:Y:S01]  /*1d90*/  BPT.TRAP 0x1 ;  /* 0x000000040000795c */ /* 0x000fe20000300000 */
.L_x_27:
[----:B------:R-:W-:-:S13]  /*1da0*/  ISETP.NE.AND P1, PT, R22, RZ, PT ;  /* 0x000000ff1600720c */ /* 0x000fda0003f25270 */
[----:B01----:R-:W-:-:S04]  /*1db0*/  @P1 IMAD R4, R3, 0x8, R6 ;  /* 0x0000000803041824 */ /* 0x003fc800078e0206 */
[----:B------:R-:W-:-:S05]  /*1dc0*/  @P1 VIADD R4, R4, 0x30 ;  /* 0x0000003004041836 */ /* 0x000fca0000000000 */
[----:B------:R-:W-:-:S04]  /*1dd0*/  @P1 PRMT R4, R19, 0x654, R4 ;  /* 0x0000065413041816 */ /* 0x000fc80000000004 */
[----:B------:R0:W-:Y:S01]  /*1de0*/  @P1 SYNCS.ARRIVE.TRANS64.RED.A1T0 RZ, [R4+URZ], RZ ;  /* 0x000000ff04ff19a7 */ /* 0x0001e2000810043f */
[----:B------:R-:W-:-:S13]  /*1df0*/  ISETP.GT.U32.AND P1, PT, R18, 0x1, PT ;  /* 0x000000011200780c */ /* 0x000fda0003f24070 */
[----:B0-----:R-:W-:Y:S05]  /*1e00*/  @P1 BRA `(.L_x_28) ;  /* 0x0000000000041947 */ /* 0x001fea0003800000 */
[----:B------:R-:W-:Y:S01]  /*1e10*/  BPT.TRAP 0x1 ;  /* 0x000000040000795c */ /* 0x000fe20000300000 */
.L_x_28:
[----:B------:R-:W-:Y:S01]  /*1e20*/  UIADD3 UR5, UR5, 0x1, URZ ;  /* 0x0000000105057890 */ /* 0x000fe2000fffe03f */
[C---:B------:R-:W-:Y:S01]  /*1e30*/  ISETP.GT.AND P2, PT, R0.reuse, 0x1, PT ;  /* 0x000000010000780c */ /* 0x040fe20003f44270 */
[----:B------:R-:W-:Y:S02]  /*1e40*/  VIADD R3, R3, 0x1 ;  /* 0x0000000103037836 */ /* 0x000fe40000000000 */
[----:B------:R-:W-:Y:S01]  /*1e50*/  UISETP.NE.AND UP0, UPT, UR5, 0x6, UPT ;  /* 0x000000060500788c */ /* 0x000fe2000bf05270 */
[----:B------:R-:W-:Y:S02]  /*1e60*/  VIADD R0, R0, 0xffffffff ;  /* 0xffffffff00007836 */ /* 0x000fe40000000000 */
[C---:B------:R-:W-:Y:S01]  /*1e70*/  ISETP.NE.AND P1, PT, R3.reuse, 0x6, PT ;  /* 0x000000060300780c */ /* 0x040fe20003f25270 */
[----:B------:R-:W-:Y:S02]  /*1e80*/  USEL UR6, URZ, 0x1, UP0 ;  /* 0x000000013f067887 */ /* 0x000fe40008000000 */
[----:B------:R-:W-:Y:S01]  /*1e90*/  USEL UR5, UR5, URZ, UP0 ;  /* 0x0000003f05057287 */ /* 0x000fe20008000000 */
[----:B------:R-:W-:-:S03]  /*1ea0*/  SEL R3, R3, RZ, P1 ;  /* 0x000000ff03037207 */ /* 0x000fc60000800000 */
[----:B------:R-:W-:Y:S01]  /*1eb0*/  LOP3.LUT R7, R7, UR6, RZ, 0x3c, !PT ;  /* 0x0000000607077c12 */ /* 0x000fe2000f8e3cff */
[----:B------:R-:W-:Y:S07]  /*1ec0*/  @P2 BRA `(.L_x_29) ;  /* 0xfffffff800f82947 */ /* 0x000fee000383ffff */
.L_x_22:
[----:B01----:R-:W0:Y:S02]  /*1ed0*/  LDC R0, c[0x0][0x28c] ;  /* 0x0000a300ff007b82 */ /* 0x003e240000000800 */
[----:B0-----:R-:W-:-:S13]  /*1ee0*/  ISETP.GE.AND P1, PT, R0, 0x1, PT ;  /* 0x000000010000780c */ /* 0x001fda0003f26270 */
[----:B------:R-:W-:Y:S05]  /*1ef0*/  @!P1 BRA `(.L_x_30) ;  /* 0x0000000000449947 */ /* 0x000fea0003800000 */
[----:B------:R-:W-:Y:S05]  /*1f00*/  @!P0 BRA `(.L_x_31) ;  /* 0x0000000000048947 */ /* 0x000fea0003800000 */
[----:B------:R-:W-:Y:S01]  /*1f10*/  BPT.TRAP 0x1 ;  /* 0x000000040000795c */ /* 0x000fe20000300000 */
.L_x_31:
[----:B------:R-:W-:-:S13]  /*1f20*/  ISETP.NE.AND P0, PT, R22, RZ, PT ;  /* 0x000000ff1600720c */ /* 0x000fda0003f05270 */
[----:B------:R-:W-:-:S05]  /*1f30*/  VOTEU.ANY UP0, P0 ;  /* 0x00000000003f7886 */ /* 0x000fca0000000100 */
[----:B------:R-:W-:-:S06]  /*1f40*/  @UP0 UIADD3 UR4, UR44, UR42, URZ ;  /* 0x0000002a2c040290 */ /* 0x000fcc000fffe03f */
[----:B------:R-:W-:Y:S02]  /*1f50*/  IMAD.U32 R4, RZ, RZ, UR4 ;  /* 0x00000004ff047e24 */ /* 0x000fe4000f8e00ff */
[----:B------:R-:W-:Y:S02]  /*1f60*/  IMAD.U32 R3, RZ, RZ, UR4 ;  /* 0x00000004ff037e24 */ /* 0x000fe4000f8e00ff */
[----:B------:R-:W-:-:S05]  /*1f70*/  @P0 IMAD.WIDE.U32 R4, R4, -0x55555555, RZ ;  /* 0xaaaaaaab04040825 */ /* 0x000fca00078e00ff */
[----:B------:R-:W-:-:S05]  /*1f80*/  @P0 SHF.R.U32.HI R0, RZ, 0x2, R5 ;  /* 0x00000002ff000819 */ /* 0x000fca0000011605 */
[----:B------:R-:W-:-:S04]  /*1f90*/  @P0 IMAD R0, R0, -0x6, R3 ;  /* 0xfffffffa00000824 */ /* 0x000fc800078e0203 */
[----:B------:R-:W-:-:S04]  /*1fa0*/  @P0 IMAD R0, R0, 0x8, R6 ;  /* 0x0000000800000824 */ /* 0x000fc800078e0206 */
[----:B------:R-:W-:-:S05]  /*1fb0*/  @P0 VIADD R0, R0, 0x30 ;  /* 0x0000003000000836 */ /* 0x000fca0000000000 */
[----:B------:R-:W-:-:S04]  /*1fc0*/  @P0 PRMT R0, R19, 0x654, R0 ;  /* 0x0000065413000816 */ /* 0x000fc80000000000 */
[----:B------:R0:W-:Y:S01]  /*1fd0*/  @P0 SYNCS.ARRIVE.TRANS64.RED.A1T0 RZ, [R0+URZ], RZ ;  /* 0x000000ff00ff09a7 */ /* 0x0001e2000810043f */
[----:B------:R-:W-:-:S13]  /*1fe0*/  ISETP.GT.U32.AND P0, PT, R18, 0x1, PT ;  /* 0x000000011200780c */ /* 0x000fda0003f04070 */
[----:B0-----:R-:W-:Y:S05]  /*1ff0*/  @P0 BRA `(.L_x_30) ;  /* 0x0000000000040947 */ /* 0x001fea0003800000 */
[----:B------:R-:W-:Y:S01]  /*2000*/  BPT.TRAP 0x1 ;  /* 0x000000040000795c */ /* 0x000fe20000300000 */
.L_x_30:
[----:B------:R-:W-:Y:S01]  /*2010*/  IMAD.SHL.U32 R100, R100, 0x80, RZ ;  /* 0x0000008064647824 */ /* 0x000fe200078e00ff */
[----:B------:R-:W-:Y:S01]  /*2020*/  UIADD3 UR42, UR43, UR42, URZ ;  /* 0x0000002a2b2a7290 */ /* 0x000fe2000fffe03f */
[----:B------:R-:W-:Y:S01]  /*2030*/  SHF.R.S32.HI R11, RZ, 0x1f, R101 ;  /* 0x0000001fff0b7819 */ /* 0x000fe20000011465 */
[----:B------:R-:W-:Y:S01]  /*2040*/  UISETP.GE.U32.AND UP1, UPT, UR43, 0x6, UPT ;  /* 0x000000062b00788c */ /* 0x000fe2000bf26070 */
[----:B------:R-:W-:Y:S01]  /*2050*/  IMAD.SHL.U32 R6, R103, 0x80, RZ ;  /* 0x0000008067067824 */ /* 0x000fe200078e00ff */
[----:B------:R-:W-:Y:S01]  /*2060*/  ULDC UR7, c[0x0][0x288] ;  /* 0x0000a20000077ab9 */ /* 0x000fe20000000800 */
[C---:B------:R-:W-:Y:S01]  /*2070*/  LOP3.LUT R8, R100.reuse, 0x6, R95, 0xf8, !PT ;  /* 0x0000000664087812 */ /* 0x040fe200078ef85f */
[----:B------:R-:W-:Y:S01]  /*2080*/  UISETP.GT.U32.AND UP0, UPT, UR42, 0x5, UPT ;  /* 0x000000052a00788c */ /* 0x000fe2000bf04070 */
[----:B------:R-:W-:Y:S01]  /*2090*/  ISETP.GE.AND P0, PT, R100, UR7, PT ;  /* 0x0000000764007c0c */ /* 0x000fe2000bf06270 */
[----:B------:R-:W-:Y:S01]  /*20a0*/  ULDC.64 UR4, c[0x0][0x5d0] ;  /* 0x0001740000047ab9 */ /* 0x000fe20000000a00 */
[--C-:B------:R-:W-:Y:S01]  /*20b0*/  SHF.R.S32.HI R9, RZ, 0x1f, R8.reuse ;  /* 0x0000001fff097819 */ /* 0x100fe20000011408 */
[----:B------:R-:W-:Y:S01]  /*20c0*/  ULDC UR10, c[0x0][0x284] ;  /* 0x0000a100000a7ab9 */ /* 0x000fe20000000800 */
[----:B------:R-:W-:Y:S01]  /*20d0*/  IMAD R0, R11, UR4, RZ ;  /* 0x000000040b007c24 */ /* 0x000fe2000f8e02ff */
[----:B------:R-:W-:Y:S01]  /*20e0*/  UISETP.LT.U32.AND UP0, UPT, UR43, 0x6, UP0 ;  /* 0x000000062b00788c */ /* 0x000fe20008701070 */
[----:B------:R-:W-:Y:S01]  /*20f0*/  ISETP.GE.OR P0, PT, R6, UR10, P0 ;  /* 0x0000000a06007c0c */ /* 0x000fe20008706670 */
[----:B------:R-:W-:Y:S01]  /*2100*/  IMAD.WIDE.U32 R4, R101, UR4, R8 ;  /* 0x0000000465047c25 */ /* 0x000fe2000f8e0008 */
[----:B------:R-:W-:Y:S01]  /*2110*/  ULDC.64 UR8, c[0x0][0x5c8] ;  /* 0x0001720000087ab9 */ /* 0x000fe20000000a00 */
[----:B------:R-:W-:-:S02]  /*2120*/  USEL UR6, URZ, 0x1, !UP0 ;  /* 0x000000013f067887 */ /* 0x000fc4000c000000 */
[----:B------:R-:W-:Y:S01]  /*2130*/  IMAD R3, R101, UR5, R0 ;  /* 0x0000000565037c24 */ /* 0x000fe2000f8e0200 */
[----:B------:R-:W-:Y:S01]  /*2140*/  @UP1 UIMAD.WIDE.U32 UR4, UR42, -0x55555555, URZ ;  /* 0xaaaaaaab2a0418a5 */ /* 0x000fe2000f8e003f */
[----:B------:R-:W-:Y:S01]  /*2150*/  IMAD.WIDE R104, R103, 0x80, R88 ;  /* 0x0000008067687825 */ /* 0x000fe200078e0258 */
[----:B------:R-:W-:Y:S02]  /*2160*/  ULOP3.LUT UR40, UR40, UR6, URZ, 0x3c, !UPT ;  /* 0x0000000628287292 */ /* 0x000fe4000f8e3c3f */
[----:B------:R-:W-:Y:S01]  /*2170*/  @UP1 USHF.R.U32.HI UR4, URZ, 0x2, UR5 ;  /* 0x000000023f041899 */ /* 0x000fe20008011605 */
[----:B------:R-:W-:Y:S02]  /*2180*/  IMAD.IADD R5, R5, 0x1, R3 ;  /* 0x0000000105057824 */ /* 0x000fe400078e0203 */
[----:B------:R-:W-:Y:S01]  /*2190*/  IMAD R3, R105, UR8, RZ ;  /* 0x0000000869037c24 */ /* 0x000fe2000f8e02ff */
[----:B------:R-:W-:Y:S01]  /*21a0*/  @UP1 ULOP3.LUT UR40, UR40, 0x1, UR4, 0x78, !UPT ;  /* 0x0000000128281892 */ /* 0x000fe2000f8e7804 */
[----:B------:R-:W-:-:S04]  /*21b0*/  IMAD.WIDE.U32 R106, R104, UR8, R4 ;  /* 0x00000008686a7c25 */ /* 0x000fc8000f8e0004 */
[----:B------:R-:W-:Y:S02]  /*21c0*/  IMAD R7, R104, UR9, R3 ;  /* 0x0000000968077c24 */ /* 0x000fe4000f8e0203 */
[----:B------:R-:W-:Y:S01]  /*21d0*/  IMAD.MOV.U32 R0, RZ, RZ, -0x1 ;  /* 0xffffffffff007424 */ /* 0x000fe200078e00ff */
[----:B------:R-:W-:Y:S06]  /*21e0*/  @P0 BRA `(.L_x_32) ;  /* 0x00000040001c0947 */ /* 0x000fec0003800000 */
[----:B-----5:R-:W-:Y:S01]  /*21f0*/  FSETP.NEU.AND P0, PT, R90, RZ, PT ;  /* 0x000000ff5a00720b */ /* 0x020fe20003f0d000 */
[----:B------:R-:W-:Y:S01]  /*2200*/  IMAD.IADD R4, R94, 0x1, -R100 ;  /* 0x000000015e047824 */ /* 0x000fe200078e0a64 */
[----:B------:R-:W-:Y:S01]  /*2210*/  BSSY B0, `(.L_x_32) ;  /* 0x0000404000007945 */ /* 0x000fe20003800000 */
[----:B------:R-:W-:Y:S02]  /*2220*/  IMAD.IADD R3, R99, 0x1, -R6 ;  /* 0x0000000163037824 */ /* 0x000fe400078e0a06 */
[----:B------:R-:W-:Y:S01]  /*2230*/  IMAD.IADD R103, R107, 0x1, R7 ;  /* 0x000000016b677824 */ /* 0x000fe200078e0207 */
[----:B------:R-:W-:-:S04]  /*2240*/  ISETP.GT.AND P2, PT, R4, RZ, PT ;  /* 0x000000ff0400720c */ /* 0x000fc80003f44270 */
[----:B------:R-:W-:-:S03]  /*2250*/  ISETP.GT.AND P1, PT, R3, RZ, P2 ;  /* 0x000000ff0300720c */ /* 0x000fc60001724270 */
[----:B------:R-:W-:Y:S10]  /*2260*/  @!P0 BRA `(.L_x_33) ;  /* 0x0000002c00288947 */ /* 0x000ff40003800000 */
[----:B------:R-:W0:Y:S01]  /*2270*/  LDC.64 R110, c[0x0][0x5b8] ;  /* 0x00016e00ff6e7b82 */ /* 0x000e220000000a00 */
[----:B------:R-:W-:-:S07]  /*2280*/  ULDC.64 UR4, c[0x0][0x5c0] ;  /* 0x0001700000047ab9 */ /* 0x000fce0000000a00 */
[----:B------:R-:W1:Y:S08]  /*2290*/  LDC.64 R112, c[0x0][0x5b0] ;  /* 0x00016c00ff707b82 */ /* 0x000e700000000a00 */
[----:B------:R-:W2:Y:S01]  /*22a0*/  LDC.64 R114, c[0x0][0x5a8] ;  /* 0x00016a00ff727b82 */ /* 0x000ea20000000a00 */
[-C--:B0-----:R-:W-:Y:S02]  /*22b0*/  IMAD R6, R11, R110.reuse, RZ ;  /* 0x0000006e0b067224 */ /* 0x081fe400078e02ff */
[----:B------:R-:W-:-:S04]  /*22c0*/  IMAD.WIDE.U32 R108, R101, R110, R8 ;  /* 0x0000006e656c7225 */ /* 0x000fc800078e0008 */
[----:B------:R-:W-:Y:S02]  /*22d0*/  IMAD R107, R101, R111, R6 ;  /* 0x0000006f656b7224 */ /* 0x000fe400078e0206 */
[-C--:B-1----:R-:W-:Y:S02]  /*22e0*/  IMAD R5, R105, R112.reuse, RZ ;  /* 0x0000007069057224 */ /* 0x082fe400078e02ff */
[----:B------:R-:W-:Y:S02]  /*22f0*/  IMAD.IADD R13, R109, 0x1, R107 ;  /* 0x000000016d0d7824 */ /* 0x000fe400078e026b */
[----:B------:R-:W-:Y:S02]  /*2300*/  IMAD.MOV.U32 R12, RZ, RZ, R108 ;  /* 0x000000ffff0c7224 */ /* 0x000fe400078e006c */
[C---:B------:R-:W-:Y:S02]  /*2310*/  IMAD R111, R104.reuse, R113, R5 ;  /* 0x00000071686f7224 */ /* 0x040fe400078e0205 */
[----:B------:R-:W-:-:S04]  /*2320*/  IMAD.WIDE.U32 R6, R104, R112, R12 ;  /* 0x0000007068067225 */ /* 0x000fc800078e000c */
[----:B------:R-:W-:Y:S01]  /*2330*/  IMAD.IADD R5, R7, 0x1, R111 ;  /* 0x0000000107057824 */ /* 0x000fe200078e026f */
[----:B--2---:R-:W-:-:S04]  /*2340*/  LEA R14, P0, R6, R114, 0x1 ;  /* 0x00000072060e7211 */ /* 0x004fc800078008ff */
[----:B------:R-:W-:-:S05]  /*2350*/  LEA.HI.X R15, R6, R115, R5, 0x1, P0 ;  /* 0x00000073060f7211 */ /* 0x000fca00000f0c05 */
[----:B------:R0:W2:Y:S01]  /*2360*/  @P1 LDG.E.LTC128B.U16 R5, desc[UR36][R14.64] ;  /* 0x000000240e051981 */ /* 0x0000a2000c1e1520 */
[----:B------:R-:W-:Y:S01]  /*2370*/  LEA R10, P0, R106, UR4, 0x1 ;  /* 0x000000046a0a7c11 */ /* 0x000fe2000f8008ff */
[----:B------:R-:W-:Y:S01]  /*2380*/  IMAD.WIDE.U32 R6, R104, R112, R8 ;  /* 0x0000007068067225 */ /* 0x000fe200078e0008 */
[----:B------:R-:W-:Y:S03]  /*2390*/  BSSY B1, `(.L_x_34) ;  /* 0x0000012000017945 */ /* 0x000fe60003800000 */
[----:B------:R-:W-:Y:S02]  /*23a0*/  IMAD.IADD R7, R111, 0x1, R7 ;  /* 0x000000016f077824 */ /* 0x000fe400078e0207 */
[----:B------:R-:W-:Y:S01]  /*23b0*/  IMAD.WIDE.U32 R20, R101, R110, R6 ;  /* 0x0000006e65147225 */ /* 0x000fe200078e0006 */
[----:B0-----:R-:W-:-:S03]  /*23c0*/  SHF.L.U64.HI R15, R112, 0x3, R113 ;  /* 0x00000003700f7819 */ /* 0x001fc60000010271 */
[----:B------:R-:W-:Y:S01]  /*23d0*/  IMAD.IADD R7, R107, 0x1, R21 ;  /* 0x000000016b077824 */ /* 0x000fe200078e0215 */
[----:B------:R-:W-:Y:S01]  /*23e0*/  LEA R6, P4, R20, R114, 0x1 ;  /* 0x0000007214067211 */ /* 0x000fe200078808ff */
[----:B------:R-:W-:-:S03]  /*23f0*/  IMAD.SHL.U32 R14, R112, 0x8, RZ ;  /* 0x00000008700e7824 */ /* 0x000fc600078e00ff */
[----:B------:R-:W-:Y:S01]  /*2400*/  LEA.HI.X R7, R20, R115, R7, 0x1, P4 ;  /* 0x0000007314077211 */ /* 0x000fe200020f0c07 */
[----:B--2---:R-:W-:-:S05]  /*2410*/  HADD2.F32 R11, -RZ, R5.H0_H0 ;  /* 0x20000005ff0b7230 */ /* 0x004fca0000004100 */
[----:B------:R-:W-:-:S04]  /*2420*/  FMUL R11, R11, R90 ;  /* 0x0000005a0b0b7220 */ /* 0x000fc80000400000 */
[----:B------:R-:W-:Y:S01]  /*2430*/  FFMA R24, R24, R23, R11 ;  /* 0x0000001718187223 */ /* 0x000fe2000000000b */
[----:B------:R-:W-:Y:S02]  /*2440*/  LEA.HI.X R11, R106, UR5, R103, 0x1, P0 ;  /* 0x000000056a0b7c11 */ /* 0x000fe400080f0c67 */
[----:B------:R-:W-:Y:S02]  /*2450*/  ISETP.GT.AND P0, PT, R4, 0x1, PT ;  /* 0x000000010400780c */ /* 0x000fe40003f04270 */
[----:B------:R-:W-:Y:S02]  /*2460*/  F2FP.F16.F32.PACK_AB R24, RZ, R24 ;  /* 0x00000018ff18723e */ /* 0x000fe400000000ff */
[----:B------:R-:W-:-:S03]  /*2470*/  ISETP.GT.AND P3, PT, R3, RZ, P0 ;  /* 0x000000ff0300720c */ /* 0x000fc60000764270 */
[----:B------:R0:W-:Y:S10]  /*2480*/  @P1 STG.E.U16 desc[UR36][R10.64], R24 ;  /* 0x000000180a001986 */ /* 0x0001f4000c101524 */
[----:B------:R-:W-:Y:S05]  /*2490*/  @!P3 BRA `(.L_x_35) ;  /* 0x000000000004b947 */ /* 0x000fea0003800000 */
[----:B------:R1:W5:Y:S02]  /*24a0*/  LDG.E.LTC128B.U16 R5, desc[UR36][R6.64+0x2] ;  /* 0x0000022406057981 */ /* 0x000364000c1e1520 */
.L_x_35:
[----:B------:R-:W-:Y:S05]  /*24b0*/  BSYNC B1 ;  /* 0x0000000000017941 */ /* 0x000fea0003800000 */
.L_x_34:
[----:B-----5:R-:W-:Y:S01]  /*24c0*/  HADD2.F32 R103, -RZ, R5.H0_H0 ;  /* 0x20000005ff677230 */ /* 0x020fe20000004100 */
[----:B------:R-:W-:Y:S01]  /*24d0*/  ISETP.GT.AND P2, PT, R3, 0x8, P2 ;  /* 0x000000080300780c */ /* 0x000fe20001744270 */
[----:B------:R-:W-:Y:S01]  /*24e0*/  IMAD.WIDE.U32 R20, R104, R112, R14 ;  /* 0x0000007068147225 */ /* 0x000fe200078e000e */
[----:B0-----:R-:W-:-:S03]  /*24f0*/  PRMT R24, R5, 0x7610, R24 ;  /* 0x0000761005187816 */ /* 0x001fc60000000018 */
[----:B------:R-:W-:Y:S01]  /*2500*/  FMUL R12, R103, R90 ;  /* 0x0000005a670c7220 */ /* 0x000fe20000400000 */
[----:B------:R-:W-:Y:S01]  /*2510*/  IMAD.IADD R111, R111, 0x1, R21 ;  /* 0x000000016f6f7824 */ /* 0x000fe200078e0215 */
[----:B------:R-:W-:Y:S02]  /*2520*/  IADD3 R108, P1, R108, R20, RZ ;  /* 0x000000146c6c7210 */ /* 0x000fe40007f3e0ff */
[----:B------:R-:W-:-:S03]  /*2530*/  FFMA R12, R25, R23, R12 ;  /* 0x00000017190c7223 */ /* 0x000fc6000000000c */
[----:B------:R-:W-:Y:S01]  /*2540*/  IMAD.X R13, R111, 0x1, R13, P1 ;  /* 0x000000016f0d7824 */ /* 0x000fe200008e060d */
[C---:B------:R-:W-:Y:S02]  /*2550*/  LEA R14, P1, R108.reuse, R114, 0x1 ;  /* 0x000000726c0e7211 */ /* 0x040fe400078208ff */
[----:B------:R-:W-:Y:S02]  /*2560*/  F2FP.F16.F32.PACK_AB R12, RZ, R12 ;  /* 0x0000000cff0c723e */ /* 0x000fe400000000ff */
[----:B------:R-:W-:Y:S02]  /*2570*/  LEA.HI.X R15, R108, R115, R13, 0x1, P1 ;  /* 0x000000736c0f7211 */ /* 0x000fe400008f0c0d */
[----:B------:R-:W-:-:S05]  /*2580*/  PRMT R21, R12, 0x7610, R21 ;  /* 0x000076100c157816 */ /* 0x000fca0000000015 */
[----:B------:R0:W-:Y:S04]  /*2590*/  @P3 STG.E.U16 desc[UR36][R10.64+0x2], R21 ;  /* 0x000002150a003986 */ /* 0x0001e8000c101524 */
[----:B------:R-:W2:Y:S01]  /*25a0*/  @P2 LDG.E.LTC128B.U16 R24, desc[UR36][R14.64] ;  /* 0x000000240e182981 */ /* 0x000ea2000c1e1520 */
[----:B------:R-:W-:Y:S01]  /*25b0*/  IADD3 R20, P1, R8, R20, RZ ;  /* 0x0000001408147210 */ /* 0x000fe20007f3e0ff */
[----:B------:R-:W-:Y:S01]  /*25c0*/  BSSY B1, `(.L_x_36) ;  /* 0x0000011000017945 */ /* 0x000fe20003800000 */
[----:B------:R-:W-:Y:S02]  /*25d0*/  SHF.L.U64.HI R13, R91, 0x1, R92 ;  /* 0x000000015b0d7819 */ /* 0x000fe4000001025c */
[----:B------:R-:W-:Y:S01]  /*25e0*/  ISETP.GT.AND P0, PT, R3, 0x8, P0 ;  /* 0x000000080300780c */ /* 0x000fe20000704270 */
[----:B0-----:R-:W-:Y:S01]  /*25f0*/  IMAD.X R21, R9, 0x1, R111, P1 ;  /* 0x0000000109157824 */ /* 0x001fe200008e066f */
[----:B------:R-:W-:Y:S01]  /*2600*/  LEA R12, P1, R91, R10, 0x1 ;  /* 0x0000000a5b0c7211 */ /* 0x000fe200078208ff */
[----:B------:R-:W-:-:S04]  /*2610*/  IMAD.WIDE.U32 R20, R101, R110, R20 ;  /* 0x0000006e65147225 */ /* 0x000fc800078e0014 */
[----:B------:R-:W-:Y:S01]  /*2620*/  IMAD.X R13, R13, 0x1, R11, P1 ;  /* 0x000000010d0d7824 */ /* 0x000fe200008e060b */
[----:B------:R-:W-:Y:S01]  /*2630*/  LEA R8, P3, R20, R114, 0x1 ;  /* 0x0000007214087211 */ /* 0x000fe200078608ff */
[----:B------:R-:W-:-:S05]  /*2640*/  IMAD.IADD R9, R107, 0x1, R21 ;  /* 0x000000016b097824 */ /* 0x000fca00078e0215 */
[----:B------:R-:W-:Y:S01]  /*2650*/  LEA.HI.X R9, R20, R115, R9, 0x1, P3 ;  /* 0x0000007314097211 */ /* 0x000fe200018f0c09 */
[----:B--2---:R-:W-:-:S05]  /*2660*/  HADD2.F32 R5, -RZ, R24.H0_H0 ;  /* 0x20000018ff057230 */ /* 0x004fca0000004100 */
[----:B------:R-:W-:-:S04]  /*2670*/  FMUL R5, R5, R90 ;  /* 0x0000005a05057220 */ /* 0x000fc80000400000 */
[----:B------:R-:W-:-:S05]  /*2680*/  FFMA R5, R26, R23, R5 ;  /* 0x000000171a057223 */ /* 0x000fca0000000005 */
[----:B------:R-:W-:-:S05]  /*2690*/  F2FP.F16.F32.PACK_AB R5, RZ, R5 ;  /* 0x00000005ff05723e */ /* 0x000fca00000000ff */
[----:B------:R0:W-:Y:S01]  /*26a0*/  @P2 STG.E.U16 desc[UR36][R12.64], R5 ;  /* 0x000000050c002986 */ /* 0x0001e2000c101524 */
[----:B------:R-:W-:Y:S05]  /*26b0*/  @!P0 BRA `(.L_x_37) ;  /* 0x0000000000048947 */ /* 0x000fea0003800000 */
[----:B------:R2:W5:Y:S02]  /*26c0*/  LDG.E.LTC128B.U16 R24, desc[UR36][R8.64+0x2] ;  /* 0x0000022408187981 */ /* 0x000564000c1e1520 */
.L_x_37:
[----:B------:R-:W-:Y:S05]  /*26d0*/  BSYNC B1 ;  /* 0x0000000000017941 */ /* 0x000fea0003800000 */
.L_x_36:
[----:B0----5:R-:W-:Y:S01]  /*26e0*/  HADD2.F32 R5, -RZ, R24.H0_H0 ;  /* 0x20000018ff057230 */ /* 0x021fe20000004100 */
[----:B------:R-:W-:Y:S01]  /*26f0*/  ISETP.GT.AND P1, PT, R4, 0x8, PT ;  /* 0x000000080400780c */ /* 0x000fe20003f24270 */
[----:B------:R-:W-:Y:S03]  /*2700*/  BSSY B1, `(.L_x_38) ;  /* 0x0000008000017945 */ /* 0x000fe60003800000 */
[----:B------:R-:W-:Y:S01]  /*2710*/  FMUL R14, R5, R90 ;  /* 0x0000005a050e7220 */ /* 0x000fe20000400000 */
[----:B------:R-:W-:-:S03]  /*2720*/  ISETP.GT.AND P2, PT, R3, RZ, P1 ;  /* 0x000000ff0300720c */ /* 0x000fc60000f44270 */
[----:B------:R-:W-:-:S05]  /*2730*/  FFMA R14, R27, R23, R14 ;  /* 0x000000171b0e7223 */ /* 0x000fca000000000e */
[----:B------:R-:W-:-:S05]  /*2740*/  F2FP.F16.F32.PACK_AB R14, RZ, R14 ;  /* 0x0000000eff0e723e */ /* 0x000fca00000000ff */
[----:B------:R0:W-:Y:S01]  /*2750*/  @P0 STG.E.U16 desc[UR36][R12.64+0x2], R14 ;  /* 0x0000020e0c000986 */ /* 0x0001e2000c101524 */
[----:B------:R-:W-:Y:S05]  /*2760*/  @!P2 BRA `(.L_x_39) ;  /* 0x000000000004a947 */ /* 0x000fea0003800000 */
[----:B------:R3:W5:Y:S02]  /*2770*/  LDG.E.LTC128B.U16 R24, desc[UR36][R6.64+0x10] ;  /* 0x0000102406187981 */ /* 0x000764000c1e1520 */
.L_x_39:
[----:B------:R-:W-:Y:S05]  /*2780*/  BSYNC B1 ;  /* 0x0000000000017941 */ /* 0x000fea0003800000 */
.L_x_38:
[----:B-----5:R-:W-:Y:S01]  /*2790*/  HADD2.F32 R5, -RZ, R24.H0_H0 ;  /* 0x20000018ff057230 */ /* 0x020fe20000004100 */
        /* <DEDUP_REMOVED lines=9> */
.L_x_41:
[----:B------:R-:W-:Y:S05]  /*2830*/  BSYNC B1 ;  /* 0x0000000000017941 */ /* 0x000fea0003800000 */
.L_x_40:
[----:B----45:R-:W-:Y:S01]  /*2840*/  HADD2.F32 R5, -RZ, R24.H0_H0 ;  /* 0x20000018ff057230 */ /* 0x030fe20000004100 */
[----:B------:R-:W-:Y:S01]  /*2850*/  ISETP.GT.AND P1, PT, R3, 0x8, P1 ;  /* 0x000000080300780c */ /* 0x000fe20000f24270 */
[----:B------:R-:W-:Y:S03]  /*2860*/  BSSY B1, `(.L_x_42) ;  /* 0x0000007000017945 */ /* 0x000fe60003800000 */
[----:B0-----:R-:W-:-:S04]  /*2870*/  FMUL R14, R5, R90 ;  /* 0x0000005a050e7220 */ /* 0x001fc80000400000 */
[----:B------:R-:W-:-:S05]  /*2880*/  FFMA R14, R29, R23, R14 ;  /* 0x000000171d0e7223 */ /* 0x000fca000000000e */
[----:B------:R-:W-:-:S05]  /*2890*/  F2FP.F16.F32.PACK_AB R14, RZ, R14 ;  /* 0x0000000eff0e723e */ /* 0x000fca00000000ff */
[----:B------:R0:W-:Y:S01]  /*28a0*/  @P3 STG.E.U16 desc[UR36][R10.64+0x12], R14 ;  /* 0x0000120e0a003986 */ /* 0x0001e2000c101524 */
[----:B------:R-:W-:Y:S05]  /*28b0*/  @!P1 BRA `(.L_x_43) ;  /* 0x0000000000049947 */ /* 0x000fea0003800000 */
[----:B------:R4:W5:Y:S02]  /*28c0*/  LDG.E.LTC128B.U16 R24, desc[UR36][R8.64+0x10] ;  /* 0x0000102408187981 */ /* 0x000964000c1e1520 */
.L_x_43:
[----:B------:R-:W-:Y:S05]  /*28d0*/  BSYNC B1 ;  /* 0x0000000000017941 */ /* 0x000fea0003800000 */
.L_x_42:
[----:B-----5:R-:W-:Y:S01]  /*28e0*/  HADD2.F32 R5, -RZ, R24.H0_H0 ;  /* 0x20000018ff057230 */ /* 0x020fe20000004100 */
[----:B------:R-:W-:Y:S01]  /*28f0*/  ISETP.GT.AND P0, PT, R3, 0x8, P0 ;  /* 0x000000080300780c */ /* 0x000fe20000704270 */
[----:B------:R-:W-:Y:S03]  /*2900*/  BSSY B1, `(.L_x_44) ;  /* 0x0000007000017945 */ /* 0x000fe60003800000 */
[----:B------:R-:W-:-:S04]  /*2910*/  FMUL R5, R5, R90 ;  /* 0x0000005a05057220 */ /* 0x000fc80000400000 */
[----:B------:R-:W-:-:S05]  /*2920*/  FFMA R5, R30, R23, R5 ;  /* 0x000000171e057223 */ /* 0x000fca0000000005 */
[----:B------:R-:W-:-:S05]  /*2930*/  F2FP.F16.F32.PACK_AB R5, RZ, R5 ;  /* 0x00000005ff05723e */ /* 0x000fca00000000ff */
[----:B------:R0:W-:Y:S01]  /*2940*/  @P1 STG.E.U16 desc[UR36][R12.64+0x10], R5 ;  /* 0x000010050c001986 */ /* 0x0001e2000c101524 */
[----:B------:R-:W-:Y:S05]  /*2950*/  @!P0 BRA `(.L_x_45) ;  /* 0x0000000000048947 */ /* 0x000fea0003800000 */
[----:B------:R0:W5:Y:S02]  /*2960*/  LDG.E.LTC128B.U16 R24, desc[UR36][R8.64+0x12] ;  /* 0x0000122408187981 */ /* 0x000164000c1e1520 */
.L_x_45:
[----:B------:R-:W-:Y:S05]  /*2970*/  BSYNC B1 ;  /* 0x0000000000017941 */ /* 0x000fea0003800000 */
.L_x_44:
        /* <DEDUP_REMOVED lines=10> */
.L_x_47:
[----:B------:R-:W-:Y:S05]  /*2a20*/  BSYNC B1 ;  /* 0x0000000000017941 */ /* 0x000fea0003800000 */
.L_x_46:
        /* <DEDUP_REMOVED lines=10> */
.L_x_49:
[----:B------:R-:W-:Y:S05]  /*2ad0*/  BSYNC B1 ;  /* 0x0000000000017941 */ /* 0x000fea0003800000 */
.L_x_48:
[----:B0----5:R-:W-:Y:S01]  /*2ae0*/  HADD2.F32 R5, -RZ, R24.H0_H0 ;  /* 0x20000018ff057230 */ /* 0x021fe20000004100 */
        /* <DEDUP_REMOVED lines=8> */
.L_x_51:
[----:B------:R-:W-:Y:S05]  /*2b70*/  BSYNC B1 ;  /* 0x0000000000017941 */ /* 0x000fea0003800000 */
.L_x_50:
        /* <DEDUP_REMOVED lines=9> */
.L_x_53:
[----:B------:R-:W-:Y:S05]  /*2c10*/  BSYNC B1 ;  /* 0x0000000000017941 */ /* 0x000fea0003800000 */
.L_x_52:
        /* <DEDUP_REMOVED lines=10> */
.L_x_55:
[----:B------:R-:W-:Y:S05]  /*2cc0*/  BSYNC B1 ;  /* 0x0000000000017941 */ /* 0x000fea0003800000 */
.L_x_54:
        /* <DEDUP_REMOVED lines=10> */
.L_x_57:
[----:B------:R-:W-:Y:S05]  /*2d70*/  BSYNC B1 ;  /* 0x0000000000017941 */ /* 0x000fea0003800000 */
.L_x_56:
        /* <DEDUP_REMOVED lines=9> */
.L_x_59:
[----:B------:R-:W-:Y:S05]  /*2e10*/  BSYNC B1 ;  /* 0x0000000000017941 */ /* 0x000fea0003800000 */
.L_x_58:
        /* <DEDUP_REMOVED lines=9> */
.L_x_61:
[----:B------:R-:W-:Y:S05]  /*2eb0*/  BSYNC B1 ;  /* 0x0000000000017941 */ /* 0x000fea0003800000 */
.L_x_60:
        /* <DEDUP_REMOVED lines=10> */
.L_x_63:
[----:B------:R-:W-:Y:S05]  /*2f60*/  BSYNC B1 ;  /* 0x0000000000017941 */ /* 0x000fea0003800000 */
.L_x_62:
        /* <DEDUP_REMOVED lines=10> */
.L_x_65:
[----:B------:R-:W-:Y:S05]  /*3010*/  BSYNC B1 ;  /* 0x0000000000017941 */ /* 0x000fea0003800000 */
.L_x_64:
        /* <DEDUP_REMOVED lines=9> */
.L_x_67:
[----:B------:R-:W-:Y:S05]  /*30b0*/  BSYNC B1 ;  /* 0x0000000000017941 */ /* 0x000fea0003800000 */
.L_x_66:
        /* <DEDUP_REMOVED lines=9> */
.L_x_69:
[----:B------:R-:W-:Y:S05]  /*3150*/  BSYNC B1 ;  /* 0x0000000000017941 */ /* 0x000fea0003800000 */
.L_x_68:
        /* <DEDUP_REMOVED lines=10> */
.L_x_71:
[----:B------:R-:W-:Y:S05]  /*3200*/  BSYNC B1 ;  /* 0x0000000000017941 */ /* 0x000fea0003800000 */
.L_x_70:
        /* <DEDUP_REMOVED lines=10> */
.L_x_73:
[----:B------:R-:W-:Y:S05]  /*32b0*/  BSYNC B1 ;  /* 0x0000000000017941 */ /* 0x000fea0003800000 */
.L_x_72:
        /* <DEDUP_REMOVED lines=9> */
.L_x_75:
[----:B------:R-:W-:Y:S05]  /*3350*/  BSYNC B1 ;  /* 0x0000000000017941 */ /* 0x000fea0003800000 */
.L_x_74:
        /* <DEDUP_REMOVED lines=9> */
.L_x_77:
[----:B------:R-:W-:Y:S05]  /*33f0*/  BSYNC B1 ;  /* 0x0000000000017941 */ /* 0x000fea0003800000 */
.L_x_76:
        /* <DEDUP_REMOVED lines=10> */
.L_x_79:
[----:B------:R-:W-:Y:S05]  /*34a0*/  BSYNC B1 ;  /* 0x0000000000017941 */ /* 0x000fea0003800000 */
.L_x_78:
        /* <DEDUP_REMOVED lines=10> */
.L_x_81:
[----:B------:R-:W-:Y:S05]  /*3550*/  BSYNC B1 ;  /* 0x0000000000017941 */ /* 0x000fea0003800000 */
.L_x_80:
        /* <DEDUP_REMOVED lines=9> */
.L_x_83:
[----:B------:R-:W-:Y:S05]  /*35f0*/  BSYNC B1 ;  /* 0x0000000000017941 */ /* 0x000fea0003800000 */
.L_x_82:
        /* <DEDUP_REMOVED lines=9> */
.L_x_85:
[----:B------:R-:W-:Y:S05]  /*3690*/  BSYNC B1 ;  /* 0x0000000000017941 */ /* 0x000fea0003800000 */
.L_x_84:
        /* <DEDUP_REMOVED lines=10> */
.L_x_87:
[----:B------:R-:W-:Y:S05]  /*3740*/  BSYNC B1 ;  /* 0x0000000000017941 */ /* 0x000fea0003800000 */
.L_x_86:
        /* <DEDUP_REMOVED lines=10> */
.L_x_89:
[----:B------:R-:W-:Y:S05]  /*37f0*/  BSYNC B1 ;  /* 0x0000000000017941 */ /* 0x000fea0003800000 */
.L_x_88:
        /* <DEDUP_REMOVED lines=9> */
.L_x_91:
[----:B------:R-:W-:Y:S05]  /*3890*/  BSYNC B1 ;  /* 0x0000000000017941 */ /* 0x000fea0003800000 */
.L_x_90:
        /* <DEDUP_REMOVED lines=9> */
.L_x_93:
[----:B------:R-:W-:Y:S05]  /*3930*/  BSYNC B1 ;  /* 0x0000000000017941 */ /* 0x000fea0003800000 */
.L_x_92:
        /* <DEDUP_REMOVED lines=10> */
.L_x_95:
[----:B------:R-:W-:Y:S05]  /*39e0*/  BSYNC B1 ;  /* 0x0000000000017941 */ /* 0x000fea0003800000 */
.L_x_94:
        /* <DEDUP_REMOVED lines=10> */
.L_x_97:
[----:B------:R-:W-:Y:S05]  /*3a90*/  BSYNC B1 ;  /* 0x0000000000017941 */ /* 0x000fea0003800000 */
.L_x_96:
        /* <DEDUP_REMOVED lines=9> */
.L_x_99:
[----:B------:R-:W-:Y:S05]  /*3b30*/  BSYNC B1 ;  /* 0x0000000000017941 */ /* 0x000fea0003800000 */
.L_x_98:
        /* <DEDUP_REMOVED lines=9> */
.L_x_101:
[----:B------:R-:W-:Y:S05]  /*3bd0*/  BSYNC B1 ;  /* 0x0000000000017941 */ /* 0x000fea0003800000 */
.L_x_100:
        /* <DEDUP_REMOVED lines=10> */
.L_x_103:
[----:B------:R-:W-:Y:S05]  /*3c80*/  BSYNC B1 ;  /* 0x0000000000017941 */ /* 0x000fea0003800000 */
.L_x_102:
        /* <DEDUP_REMOVED lines=10> */
.L_x_105:
[----:B------:R-:W-:Y:S05]  /*3d30*/  BSYNC B1 ;  /* 0x0000000000017941 */ /* 0x000fea0003800000 */
.L_x_104:
        /* <DEDUP_REMOVED lines=9> */
.L_x_107:
[----:B------:R-:W-:Y:S05]  /*3dd0*/  BSYNC B1 ;  /* 0x0000000000017941 */ /* 0x000fea0003800000 */
.L_x_106:
        /* <DEDUP_REMOVED lines=9> */
.L_x_109:
[----:B------:R-:W-:Y:S05]  /*3e70*/  BSYNC B1 ;  /* 0x0000000000017941 */ /* 0x000fea0003800000 */
.L_x_108:
        /* <DEDUP_REMOVED lines=10> */
.L_x_111:
[----:B------:R-:W-:Y:S05]  /*3f20*/  BSYNC B1 ;  /* 0x0000000000017941 */ /* 0x000fea0003800000 */
.L_x_110:
        /* <DEDUP_REMOVED lines=10> */
.L_x_113:
[----:B------:R-:W-:Y:S05]  /*3fd0*/  BSYNC B1 ;  /* 0x0000000000017941 */ /* 0x000fea0003800000 */
.L_x_112:
        /* <DEDUP_REMOVED lines=9> */
.L_x_115:
[----:B------:R-:W-:Y:S05]  /*4070*/  BSYNC B1 ;  /* 0x0000000000017941 */ /* 0x000fea0003800000 */
.L_x_114:
        /* <DEDUP_REMOVED lines=9> */
.L_x_117:
[----:B------:R-:W-:Y:S05]  /*4110*/  BSYNC B1 ;  /* 0x0000000000017941 */ /* 0x000fea0003800000 */
.L_x_116:
        /* <DEDUP_REMOVED lines=10> */
.L_x_119:
[----:B------:R-:W-:Y:S05]  /*41c0*/  BSYNC B1 ;  /* 0x0000000000017941 */ /* 0x000fea0003800000 */
.L_x_118:
        /* <DEDUP_REMOVED lines=10> */
.L_x_121:
[----:B------:R-:W-:Y:S05]  /*4270*/  BSYNC B1 ;  /* 0x0000000000017941 */ /* 0x000fea0003800000 */
.L_x_120:
        /* <DEDUP_REMOVED lines=9> */
.L_x_123:
[----:B------:R-:W-:Y:S05]  /*4310*/  BSYNC B1 ;  /* 0x0000000000017941 */ /* 0x000fea0003800000 */
.L_x_122:
        /* <DEDUP_REMOVED lines=9> */
.L_x_125:
[----:B------:R-:W-:Y:S05]  /*43b0*/  BSYNC B1 ;  /* 0x0000000000017941 */ /* 0x000fea0003800000 */
.L_x_124:
        /* <DEDUP_REMOVED lines=10> */
.L_x_127:
[----:B------:R-:W-:Y:S05]  /*4460*/  BSYNC B1 ;  /* 0x0000000000017941 */ /* 0x000fea0003800000 */
.L_x_126:
        /* <DEDUP_REMOVED lines=10> */
.L_x_129:
[----:B------:R-:W-:Y:S05]  /*4510*/  BSYNC B1 ;  /* 0x0000000000017941 */ /* 0x000fea0003800000 */
.L_x_128:
        /* <DEDUP_REMOVED lines=9> */
.L_x_131:
[----:B------:R-:W-:Y:S05]  /*45b0*/  BSYNC B1 ;  /* 0x0000000000017941 */ /* 0x000fea0003800000 */
.L_x_130:
        /* <DEDUP_REMOVED lines=9> */
.L_x_133:
[----:B------:R-:W-:Y:S05]  /*4650*/  BSYNC B1 ;  /* 0x0000000000017941 */ /* 0x000fea0003800000 */
.L_x_132:
        /* <DEDUP_REMOVED lines=10> */
.L_x_135:
[----:B------:R-:W-:Y:S05]  /*4700*/  BSYNC B1 ;  /* 0x0000000000017941 */ /* 0x000fea0003800000 */
.L_x_134:
        /* <DEDUP_REMOVED lines=10> */
.L_x_137:
[----:B------:R-:W-:Y:S05]  /*47b0*/  BSYNC B1 ;  /* 0x0000000000017941 */ /* 0x000fea0003800000 */
.L_x_136:
        /* <DEDUP_REMOVED lines=9> */
.L_x_139:
[----:B------:R-:W-:Y:S05]  /*4850*/  BSYNC B1 ;  /* 0x0000000000017941 */ /* 0x000fea0003800000 */
.L_x_138:
        /* <DEDUP_REMOVED lines=9> */
.L_x_141:
[----:B------:R-:W-:Y:S05]  /*48f0*/  BSYNC B1 ;  /* 0x0000000000017941 */ /* 0x000fea0003800000 */
.L_x_140:
        /* <DEDUP_REMOVED lines=10> */
.L_x_143:
[----:B------:R-:W-:Y:S05]  /*49a0*/  BSYNC B1 ;  /* 0x0000000000017941 */ /* 0x000fea0003800000 */
.L_x_142:
        /* <DEDUP_REMOVED lines=10> */
.L_x_145:
[----:B------:R-:W-:Y:S05]  /*4a50*/  BSYNC B1 ;  /* 0x0000000000017941 */ /* 0x000fea0003800000 */
.L_x_144:
        /* <DEDUP_REMOVED lines=9> */
.L_x_147:
[----:B------:R-:W-:Y:S05]  /*4af0*/  BSYNC B1 ;  /* 0x0000000000017941 */ /* 0x000fea0003800000 */
.L_x_146:
        /* <DEDUP_REMOVED lines=9> */
.L_x_149:
[----:B------:R-:W-:Y:S05]  /*4b90*/  BSYNC B1 ;  /* 0x0000000000017941 */ /* 0x000fea0003800000 */
.L_x_148:
        /* <DEDUP_REMOVED lines=10> */
.L_x_151:
[----:B------:R-:W-:Y:S05]  /*4c40*/  BSYNC B1 ;  /* 0x0000000000017941 */ /* 0x000fea0003800000 */
.L_x_150:
[----:B-----5:R-:W-:Y:S01]  /*4c50*/  HADD2.F32 R5, -RZ, R24.H0_H0 ;  /* 0x20000018ff057230 */ /* 0x020fe20000004100 */
[----:B------:R-:W-:Y:S01]  /*4c60*/  ISETP.GT.AND P0, PT, R4, 0x79, PT ;  /* 0x000000790400780c */ /* 0x000fe20003f04270 */
[----:B------:R-:W-:Y:S01]  /*4c70*/  @P2 IMAD.MOV.U32 R4, RZ, RZ, R10 ;  /* 0x000000ffff042224 */ /* 0x000fe200078e000a */
[----:B------:R-:W-:Y:S02]  /*4c80*/  BSSY B1, `(.L_x_152) ;  /* 0x000000a000017945 */ /* 0x000fe40003800000 */
[----:B------:R-:W-:Y:S01]  /*4c90*/  FMUL R5, R5, R90 ;  /* 0x0000005a05057220 */ /* 0x000fe20000400000 */
[----:B------:R-:W-:-:S03]  /*4ca0*/  ISETP.GT.AND P3, PT, R3, RZ, P0 ;  /* 0x000000ff0300720c */ /* 0x000fc60000764270 */
[----:B------:R-:W-:-:S05]  /*4cb0*/  FFMA R5, R84, R23, R5 ;  /* 0x0000001754057223 */ /* 0x000fca0000000005 */
[----:B------:R-:W-:-:S04]  /*4cc0*/  F2FP.F16.F32.PACK_AB R5, RZ, R5 ;  /* 0x00000005ff05723e */ /* 0x000fc800000000ff */
[----:B0-----:R-:W-:Y:S01]  /*4cd0*/  PRMT R14, R5, 0x7610, R14 ;  /* 0x00007610050e7816 */ /* 0x001fe2000000000e */
[----:B------:R-:W-:-:S05]  /*4ce0*/  @P2 IMAD.MOV.U32 R5, RZ, RZ, R11 ;  /* 0x000000ffff052224 */ /* 0x000fca00078e000b */
[----:B------:R0:W-:Y:S01]  /*4cf0*/  @P2 STG.E.U16 desc[UR36][R4.64+0xf0], R14 ;  /* 0x0000f00e04002986 */ /* 0x0001e2000c101524 */
[----:B------:R-:W-:Y:S05]  /*4d00*/  @!P3 BRA `(.L_x_153) ;  /* 0x000000000004b947 */ /* 0x000fea0003800000 */
[----:B------:R0:W5:Y:S02]  /*4d10*/  LDG.E.LTC128B.U16 R24, desc[UR36][R6.64+0xf2] ;  /* 0x0000f22406187981 */ /* 0x000164000c1e1520 */
.L_x_153:
[----:B------:R-:W-:Y:S05]  /*4d20*/  BSYNC B1 ;  /* 0x0000000000017941 */ /* 0x000fea0003800000 */
.L_x_152:
        /* <DEDUP_REMOVED lines=9> */
.L_x_155:
[----:B------:R-:W-:Y:S05]  /*4dc0*/  BSYNC B1 ;  /* 0x0000000000017941 */ /* 0x000fea0003800000 */
.L_x_154:
[----:B-----5:R-:W-:Y:S01]  /*4dd0*/  HADD2.F32 R5, -RZ, R24.H0_H0 ;  /* 0x20000018ff057230 */ /* 0x020fe20000004100 */
[----:B------:R-:W-:Y:S01]  /*4de0*/  ISETP.GT.AND P0, PT, R3, 0x8, P0 ;  /* 0x000000080300780c */ /* 0x000fe20000704270 */
[----:B0-----:R-:W-:Y:S01]  /*4df0*/  @P1 IMAD.MOV.U32 R4, RZ, RZ, R12 ;  /* 0x000000ffff041224 */ /* 0x001fe200078e000c */
[----:B------:R-:W-:Y:S02]  /*4e00*/  BSSY B1, `(.L_x_156) ;  /* 0x0000009000017945 */ /* 0x000fe40003800000 */
[----:B------:R-:W-:-:S04]  /*4e10*/  FMUL R5, R5, R90 ;  /* 0x0000005a05057220 */ /* 0x000fc80000400000 */
[----:B------:R-:W-:-:S05]  /*4e20*/  FFMA R5, R86, R23, R5 ;  /* 0x0000001756057223 */ /* 0x000fca0000000005 */
[----:B------:R-:W-:-:S04]  /*4e30*/  F2FP.F16.F32.PACK_AB R5, RZ, R5 ;  /* 0x00000005ff05723e */ /* 0x000fc800000000ff */
[----:B-1-3--:R-:W-:Y:S01]  /*4e40*/  PRMT R6, R5, 0x7610, R6 ;  /* 0x0000761005067816 */ /* 0x00afe20000000006 */
[----:B------:R-:W-:-:S05]  /*4e50*/  @P1 IMAD.MOV.U32 R5, RZ, RZ, R13 ;  /* 0x000000ffff051224 */ /* 0x000fca00078e000d */
[----:B------:R0:W-:Y:S01]  /*4e60*/  @P1 STG.E.U16 desc[UR36][R4.64+0xf0], R6 ;  /* 0x0000f00604001986 */ /* 0x0001e2000c101524 */
[----:B------:R-:W-:Y:S05]  /*4e70*/  @!P0 BRA `(.L_x_157) ;  /* 0x0000000000048947 */ /* 0x000fea0003800000 */
[----:B------:R1:W5:Y:S02]  /*4e80*/  LDG.E.LTC128B.U16 R24, desc[UR36][R8.64+0xf2] ;  /* 0x0000f22408187981 */ /* 0x000364000c1e1520 */
.L_x_157:
[----:B------:R-:W-:Y:S05]  /*4e90*/  BSYNC B1 ;  /* 0x0000000000017941 */ /* 0x000fea0003800000 */
.L_x_156:
[----:B------:R-:W-:Y:S05]  /*4ea0*/  @!P0 BRA `(.L_x_158) ;  /* 0x0000001000e88947 */ /* 0x000fea0003800000 */
[----:B-----5:R-:W-:-:S05]  /*4eb0*/  HADD2.F32 R3, -RZ, R24.H0_H0 ;  /* 0x20000018ff037230 */ /* 0x020fca0000004100 */
[----:B0-----:R-:W-:-:S04]  /*4ec0*/  FMUL R4, R3, R90 ;  /* 0x0000005a03047220 */ /* 0x001fc80000400000 */
[----:B------:R-:W-:-:S05]  /*4ed0*/  FFMA R4, R87, R23, R4 ;  /* 0x0000001757047223 */ /* 0x000fca0000000004 */
[----:B------:R-:W-:-:S05]  /*4ee0*/  F2FP.F16.F32.PACK_AB R4, RZ, R4 ;  /* 0x00000004ff04723e */ /* 0x000fca00000000ff */
[----:B------:R3:W-:Y:S01]  /*4ef0*/  STG.E.U16 desc[UR36][R12.64+0xf2], R4 ;  /* 0x0000f2040c007986 */ /* 0x0007e2000c101524 */
[----:B------:R-:W-:Y:S05]  /*4f00*/  BRA `(.L_x_158) ;  /* 0x0000001000d07947 */ /* 0x000fea0003800000 */
.L_x_33:
[----:B------:R-:W-:Y:S01]  /*4f10*/  ISETP.GT.AND P3, PT, R4, 0x1, PT ;  /* 0x000000010400780c */ /* 0x000fe20003f64270 */
[----:B------:R-:W-:Y:S01]  /*4f20*/  ULDC.64 UR4, c[0x0][0x5c0] ;  /* 0x0001700000047ab9 */ /* 0x000fe20000000a00 */
[-C--:B------:R-:W-:Y:S01]  /*4f30*/  FMUL R24, R24, R23.reuse ;  /* 0x0000001718187220 */ /* 0x080fe20000400000 */
[----:B------:R-:W-:Y:S01]  /*4f40*/  LEA R6, P4, R106, UR4, 0x1 ;  /* 0x000000046a067c11 */ /* 0x000fe2000f8808ff */
[-C--:B------:R-:W-:Y:S01]  /*4f50*/  FMUL R25, R25, R23.reuse ;  /* 0x0000001719197220 */ /* 0x080fe20000400000 */
[----:B------:R-:W-:Y:S01]  /*4f60*/  ISETP.GT.AND P0, PT, R3, RZ, P3 ;  /* 0x000000ff0300720c */ /* 0x000fe20001f04270 */
[-C--:B------:R-:W-:Y:S01]  /*4f70*/  FMUL R26, R26, R23.reuse ;  /* 0x000000171a1a7220 */ /* 0x080fe20000400000 */
[----:B------:R-:W-:Y:S01]  /*4f80*/  F2FP.F16.F32.PACK_AB R24, RZ, R24 ;  /* 0x00000018ff18723e */ /* 0x000fe200000000ff */
[-C--:B------:R-:W-:Y:S01]  /*4f90*/  FMUL R27, R27, R23.reuse ;  /* 0x000000171b1b7220 */ /* 0x080fe20000400000 */
[----:B------:R-:W-:Y:S01]  /*4fa0*/  LEA.HI.X R7, R106, UR5, R103, 0x1, P4 ;  /* 0x000000056a077c11 */ /* 0x000fe2000a0f0c67 */
[----:B------:R-:W-:Y:S01]  /*4fb0*/  FMUL R28, R28, R23 ;  /* 0x000000171c1c7220 */ /* 0x000fe20000400000 */
[----:B------:R-:W-:Y:S01]  /*4fc0*/  F2FP.F16.F32.PACK_AB R25, RZ, R25 ;  /* 0x00000019ff19723e */ /* 0x000fe200000000ff */
[-C--:B------:R-:W-:Y:S01]  /*4fd0*/  FMUL R29, R29, R23.reuse ;  /* 0x000000171d1d7220 */ /* 0x080fe20000400000 */
[----:B------:R-:W-:Y:S01]  /*4fe0*/  ISETP.GT.AND P2, PT, R3, 0x8, P2 ;  /* 0x000000080300780c */ /* 0x000fe20001744270 */
[----:B------:R-:W-:Y:S01]  /*4ff0*/  @P1 STG.E.U16 desc[UR36][R6.64], R24 ;  /* 0x0000001806001986 */ /* 0x000fe2000c101524 */
[----:B------:R-:W-:Y:S01]  /*5000*/  ISETP.GT.AND P1, PT, R4, 0x8, PT ;  /* 0x000000080400780c */ /* 0x000fe20003f24270 */
[-C--:B------:R-:W-:Y:S01]  /*5010*/  FMUL R30, R30, R23.reuse ;  /* 0x000000171e1e7220 */ /* 0x080fe20000400000 */
[C---:B------:R-:W-:Y:S01]  /*5020*/  SHF.L.U64.HI R5, R91.reuse, 0x1, R92 ;  /* 0x000000015b057819 */ /* 0x040fe2000001025c */
[----:B------:R-:W-:Y:S01]  /*5030*/  @P0 STG.E.U16 desc[UR36][R6.64+0x2], R25 ;  /* 0x0000021906000986 */ /* 0x000fe2000c101524 */
[----:B------:R-:W-:Y:S01]  /*5040*/  LEA R8, P5, R91, R6, 0x1 ;  /* 0x000000065b087211 */ /* 0x000fe200078a08ff */
[-C--:B------:R-:W-:Y:S01]  /*5050*/  FMUL R31, R31, R23.reuse ;  /* 0x000000171f1f7220 */ /* 0x080fe20000400000 */
[----:B------:R-:W-:Y:S01]  /*5060*/  ISETP.GT.AND P3, PT, R3, 0x8, P3 ;  /* 0x000000080300780c */ /* 0x000fe20001f64270 */
[-C--:B------:R-:W-:Y:S01]  /*5070*/  FMUL R32, R32, R23.reuse ;  /* 0x0000001720207220 */ /* 0x080fe20000400000 */
[----:B------:R-:W-:Y:S01]  /*5080*/  ISETP.GT.AND P0, PT, R4, 0x9, PT ;  /* 0x000000090400780c */ /* 0x000fe20003f04270 */
[----:B------:R-:W-:Y:S01]  /*5090*/  IMAD.X R9, R5, 0x1, R7, P5 ;  /* 0x0000000105097824 */ /* 0x000fe200028e0607 */
[----:B------:R-:W-:Y:S01]  /*50a0*/  ISETP.GT.AND P4, PT, R3, RZ, P1 ;  /* 0x000000ff0300720c */ /* 0x000fe20000f84270 */
[-C--:B------:R-:W-:Y:S01]  /*50b0*/  FMUL R33, R33, R23.reuse ;  /* 0x0000001721217220 */ /* 0x080fe20000400000 */
[----:B------:R-:W-:Y:S01]  /*50c0*/  F2FP.F16.F32.PACK_AB R26, RZ, R26 ;  /* 0x0000001aff1a723e */ /* 0x000fe200000000ff */
[-C--:B------:R-:W-:Y:S01]  /*50d0*/  FMUL R34, R34, R23.reuse ;  /* 0x0000001722227220 */ /* 0x080fe20000400000 */
[----:B------:R-:W-:Y:S01]  /*50e0*/  ISETP.GT.AND P5, PT, R3, RZ, P0 ;  /* 0x000000ff0300720c */ /* 0x000fe200007a4270 */
[----:B------:R-:W-:Y:S01]  /*50f0*/  FMUL R35, R35, R23 ;  /* 0x0000001723237220 */ /* 0x000fe20000400000 */
[----:B------:R-:W-:Y:S01]  /*5100*/  F2FP.F16.F32.PACK_AB R27, RZ, R27 ;  /* 0x0000001bff1b723e */ /* 0x000fe200000000ff */
[----:B------:R-:W-:Y:S01]  /*5110*/  @P2 STG.E.U16 desc[UR36][R8.64], R26 ;  /* 0x0000001a08002986 */ /* 0x000fe2000c101524 */
[----:B------:R-:W-:Y:S01]  /*5120*/  F2FP.F16.F32.PACK_AB R28, RZ, R28 ;  /* 0x0000001cff1c723e */ /* 0x000fe200000000ff */
[-C--:B------:R-:W-:Y:S01]  /*5130*/  FMUL R36, R36, R23.reuse ;  /* 0x0000001724247220 */ /* 0x080fe20000400000 */
[----:B------:R-:W-:Y:S01]  /*5140*/  ISETP.GT.AND P2, PT, R3, 0x8, P1 ;  /* 0x000000080300780c */ /* 0x000fe20000f44270 */
[----:B------:R-:W-:Y:S01]  /*5150*/  @P3 STG.E.U16 desc[UR36][R8.64+0x2], R27 ;  /* 0x0000021b08003986 */ /* 0x000fe2000c101524 */
[----:B------:R-:W-:Y:S01]  /*5160*/  ISETP.GT.AND P1, PT, R4, 0x10, PT ;  /* 0x000000100400780c */ /* 0x000fe20003f24270 */
[----:B------:R-:W-:Y:S01]  /*5170*/  FMUL R37, R37, R23 ;  /* 0x0000001725257220 */ /* 0x000fe20000400000 */
[----:B------:R-:W-:Y:S01]  /*5180*/  F2FP.F16.F32.PACK_AB R29, RZ, R29 ;  /* 0x0000001dff1d723e */ /* 0x000fe200000000ff */
[----:B------:R-:W-:Y:S01]  /*5190*/  @P4 STG.E.U16 desc[UR36][R6.64+0x10], R28 ;  /* 0x0000101c06004986 */ /* 0x000fe2000c101524 */
[C---:B------:R-:W-:Y:S01]  /*51a0*/  ISETP.GT.AND P3, PT, R3.reuse, 0x8, P0 ;  /* 0x000000080300780c */ /* 0x040fe20000764270 */
[-C--:B------:R-:W-:Y:S01]  /*51b0*/  FMUL R38, R38, R23.reuse ;  /* 0x0000001726267220 */ /* 0x080fe20000400000 */
[----:B------:R-:W-:Y:S01]  /*51c0*/  ISETP.GT.AND P0, PT, R4, 0x11, PT ;  /* 0x000000110400780c */ /* 0x000fe20003f04270 */
[----:B------:R-:W-:Y:S01]  /*51d0*/  @P5 STG.E.U16 desc[UR36][R6.64+0x12], R29 ;  /* 0x0000121d06005986 */ /* 0x000fe2000c101524 */
        /* <DEDUP_REMOVED lines=161> */
[----:B------:R-:W-:Y:S01]  /*5bf0*/  FMUL R87, R87, R23 ;  /* 0x0000001757577220 */ /* 0x000fe20000400000 */
[----:B------:R-:W-:-:S02]  /*5c00*/  F2FP.F16.F32.PACK_AB R62, RZ, R62 ;  /* 0x0000003eff3e723e */ /* 0x000fc400000000ff */
[C---:B------:R-:W-:Y:S02]  /*5c10*/  ISETP.GT.AND P5, PT, R3.reuse, RZ, P0 ;  /* 0x000000ff0300720c */ /* 0x040fe400007a4270 */
[----:B------:R-:W-:Y:S01]  /*5c20*/  F2FP.F16.F32.PACK_AB R63, RZ, R63 ;  /* 0x0000003fff3f723e */ /* 0x000fe200000000ff */
[----:B------:R-:W-:Y:S01]  /*5c30*/  @P2 STG.E.U16 desc[UR36][R8.64+0x90], R62 ;  /* 0x0000903e08002986 */ /* 0x000fe2000c101524 */
[----:B------:R-:W-:Y:S02]  /*5c40*/  F2FP.F16.F32.PACK_AB R64, RZ, R64 ;  /* 0x00000040ff40723e */ /* 0x000fe400000000ff */
[C---:B------:R-:W-:Y:S01]  /*5c50*/  ISETP.GT.AND P2, PT, R3.reuse, 0x8, P1 ;  /* 0x000000080300780c */ /* 0x040fe20000f44270 */
[----:B------:R-:W-:Y:S01]  /*5c60*/  @P3 STG.E.U16 desc[UR36][R8.64+0x92], R63 ;  /* 0x0000923f08003986 */ /* 0x000fe2000c101524 */
[----:B------:R-:W-:Y:S02]  /*5c70*/  ISETP.GT.AND P1, PT, R4, 0x58, PT ;  /* 0x000000580400780c */ /* 0x000fe40003f24270 */
[----:B------:R-:W-:Y:S01]  /*5c80*/  F2FP.F16.F32.PACK_AB R65, RZ, R65 ;  /* 0x00000041ff41723e */ /* 0x000fe200000000ff */
[----:B------:R-:W-:Y:S01]  /*5c90*/  @P4 STG.E.U16 desc[UR36][R6.64+0xa0], R64 ;  /* 0x0000a04006004986 */ /* 0x000fe2000c101524 */
[----:B------:R-:W-:-:S02]  /*5ca0*/  ISETP.GT.AND P3, PT, R3, 0x8, P0 ;  /* 0x000000080300780c */ /* 0x000fc40000764270 */
[----:B------:R-:W-:Y:S01]  /*5cb0*/  ISETP.GT.AND P0, PT, R4, 0x59, PT ;  /* 0x000000590400780c */ /* 0x000fe20003f04270 */
[----:B------:R-:W-:Y:S01]  /*5cc0*/  @P5 STG.E.U16 desc[UR36][R6.64+0xa2], R65 ;  /* 0x0000a24106005986 */ /* 0x000fe2000c101524 */
[C---:B------:R-:W-:Y:S02]  /*5cd0*/  ISETP.GT.AND P4, PT, R3.reuse, RZ, P1 ;  /* 0x000000ff0300720c */ /* 0x040fe40000f84270 */
[----:B------:R-:W-:Y:S02]  /*5ce0*/  F2FP.F16.F32.PACK_AB R66, RZ, R66 ;  /* 0x00000042ff42723e */ /* 0x000fe400000000ff */
[----:B------:R-:W-:Y:S02]  /*5cf0*/  ISETP.GT.AND P5, PT, R3, RZ, P0 ;  /* 0x000000ff0300720c */ /* 0x000fe400007a4270 */
[----:B------:R-:W-:Y:S01]  /*5d00*/  F2FP.F16.F32.PACK_AB R67, RZ, R67 ;  /* 0x00000043ff43723e */ /* 0x000fe200000000ff */
[----:B------:R-:W-:Y:S01]  /*5d10*/  @P2 STG.E.U16 desc[UR36][R8.64+0xa0], R66 ;  /* 0x0000a04208002986 */ /* 0x000fe2000c101524 */
[----:B------:R-:W-:-:S02]  /*5d20*/  F2FP.F16.F32.PACK_AB R68, RZ, R68 ;  /* 0x00000044ff44723e */ /* 0x000fc400000000ff */
[C---:B------:R-:W-:Y:S01]  /*5d30*/  ISETP.GT.AND P2, PT, R3.reuse, 0x8, P1 ;  /* 0x000000080300780c */ /* 0x040fe20000f44270 */
[----:B------:R-:W-:Y:S01]  /*5d40*/  @P3 STG.E.U16 desc[UR36][R8.64+0xa2], R67 ;  /* 0x0000a24308003986 */ /* 0x000fe2000c101524 */
[C---:B------:R-:W-:Y:S02]  /*5d50*/  ISETP.GT.AND P1, PT, R4.reuse, 0x60, PT ;  /* 0x000000600400780c */ /* 0x040fe40003f24270 */
[----:B------:R-:W-:Y:S01]  /*5d60*/  F2FP.F16.F32.PACK_AB R69, RZ, R69 ;  /* 0x00000045ff45723e */ /* 0x000fe200000000ff */
[----:B------:R-:W-:Y:S01]  /*5d70*/  @P4 STG.E.U16 desc[UR36][R6.64+0xb0], R68 ;  /* 0x0000b04406004986 */ /* 0x000fe2000c101524 */
[C---:B------:R-:W-:Y:S02]  /*5d80*/  ISETP.GT.AND P3, PT, R3.reuse, 0x8, P0 ;  /* 0x000000080300780c */ /* 0x040fe40000764270 */
[----:B------:R-:W-:Y:S01]  /*5d90*/  ISETP.GT.AND P0, PT, R4, 0x61, PT ;  /* 0x000000610400780c */ /* 0x000fe20003f04270 */
[----:B------:R-:W-:Y:S01]  /*5da0*/  @P5 STG.E.U16 desc[UR36][R6.64+0xb2], R69 ;  /* 0x0000b24506005986 */ /* 0x000fe2000c101524 */
[----:B------:R-:W-:-:S02]  /*5db0*/  ISETP.GT.AND P4, PT, R3, RZ, P1 ;  /* 0x000000ff0300720c */ /* 0x000fc40000f84270 */
[C---:B------:R-:W-:Y:S02]  /*5dc0*/  ISETP.GT.AND P5, PT, R3.reuse, RZ, P0 ;  /* 0x000000ff0300720c */ /* 0x040fe400007a4270 */
[----:B------:R-:W-:Y:S02]  /*5dd0*/  F2FP.F16.F32.PACK_AB R70, RZ, R70 ;  /* 0x00000046ff46723e */ /* 0x000fe400000000ff */
[----:B------:R-:W-:Y:S02]  /*5de0*/  F2FP.F16.F32.PACK_AB R71, RZ, R71 ;  /* 0x00000047ff47723e */ /* 0x000fe400000000ff */
[----:B------:R-:W-:Y:S01]  /*5df0*/  F2FP.F16.F32.PACK_AB R72, RZ, R72 ;  /* 0x00000048ff48723e */ /* 0x000fe200000000ff */
[----:B------:R-:W-:Y:S01]  /*5e00*/  @P2 STG.E.U16 desc[UR36][R8.64+0xb0], R70 ;  /* 0x0000b04608002986 */ /* 0x000fe2000c101524 */
[----:B------:R-:W-:Y:S02]  /*5e10*/  F2FP.F16.F32.PACK_AB R73, RZ, R73 ;  /* 0x00000049ff49723e */ /* 0x000fe400000000ff */
[C---:B------:R-:W-:Y:S01]  /*5e20*/  ISETP.GT.AND P1, PT, R3.reuse, 0x8, P1 ;  /* 0x000000080300780c */ /* 0x040fe20000f24270 */
[----:B------:R-:W-:Y:S01]  /*5e30*/  @P3 STG.E.U16 desc[UR36][R8.64+0xb2], R71 ;  /* 0x0000b24708003986 */ /* 0x000fe2000c101524 */
[----:B------:R-:W-:-:S02]  /*5e40*/  ISETP.GT.AND P2, PT, R3, 0x8, P0 ;  /* 0x000000080300780c */ /* 0x000fc40000744270 */
[C---:B------:R-:W-:Y:S01]  /*5e50*/  ISETP.GT.AND P0, PT, R4.reuse, 0x69, PT ;  /* 0x000000690400780c */ /* 0x040fe20003f04270 */
[----:B------:R-:W-:Y:S01]  /*5e60*/  @P4 STG.E.U16 desc[UR36][R6.64+0xc0], R72 ;  /* 0x0000c04806004986 */ /* 0x000fe2000c101524 */
[----:B------:R-:W-:Y:S02]  /*5e70*/  ISETP.GT.AND P4, PT, R4, 0x68, PT ;  /* 0x000000680400780c */ /* 0x000fe40003f84270 */
[----:B------:R-:W-:Y:S01]  /*5e80*/  F2FP.F16.F32.PACK_AB R74, RZ, R74 ;  /* 0x0000004aff4a723e */ /* 0x000fe200000000ff */
[----:B------:R-:W-:Y:S01]  /*5e90*/  @P5 STG.E.U16 desc[UR36][R6.64+0xc2], R73 ;  /* 0x0000c24906005986 */ /* 0x000fe2000c101524 */
[C---:B------:R-:W-:Y:S02]  /*5ea0*/  ISETP.GT.AND P5, PT, R3.reuse, RZ, P4 ;  /* 0x000000ff0300720c */ /* 0x040fe400027a4270 */
[----:B------:R-:W-:Y:S01]  /*5eb0*/  ISETP.GT.AND P3, PT, R3, RZ, P0 ;  /* 0x000000ff0300720c */ /* 0x000fe20000764270 */
[----:B------:R-:W-:Y:S01]  /*5ec0*/  @P1 STG.E.U16 desc[UR36][R8.64+0xc0], R74 ;  /* 0x0000c04a08001986 */ /* 0x000fe2000c101524 */
[----:B------:R-:W-:-:S02]  /*5ed0*/  F2FP.F16.F32.PACK_AB R75, RZ, R75 ;  /* 0x0000004bff4b723e */ /* 0x000fc400000000ff */
[----:B------:R-:W-:Y:S02]  /*5ee0*/  F2FP.F16.F32.PACK_AB R76, RZ, R76 ;  /* 0x0000004cff4c723e */ /* 0x000fe400000000ff */
[C---:B------:R-:W-:Y:S01]  /*5ef0*/  ISETP.GT.AND P4, PT, R3.reuse, 0x8, P4 ;  /* 0x000000080300780c */ /* 0x040fe20002784270 */
[----:B------:R-:W-:Y:S01]  /*5f00*/  @P2 STG.E.U16 desc[UR36][R8.64+0xc2], R75 ;  /* 0x0000c24b08002986 */ /* 0x000fe2000c101524 */
[----:B------:R-:W-:Y:S02]  /*5f10*/  F2FP.F16.F32.PACK_AB R77, RZ, R77 ;  /* 0x0000004dff4d723e */ /* 0x000fe400000000ff */
[C---:B------:R-:W-:Y:S01]  /*5f20*/  ISETP.GT.AND P2, PT, R4.reuse, 0x71, PT ;  /* 0x000000710400780c */ /* 0x040fe20003f44270 */
[----:B------:R-:W-:Y:S01]  /*5f30*/  @P5 STG.E.U16 desc[UR36][R6.64+0xd0], R76 ;  /* 0x0000d04c06005986 */ /* 0x000fe2000c101524 */
[----:B------:R-:W-:Y:S02]  /*5f40*/  ISETP.GT.AND P5, PT, R3, 0x8, P0 ;  /* 0x000000080300780c */ /* 0x000fe400007a4270 */
[C---:B------:R-:W-:Y:S01]  /*5f50*/  ISETP.GT.AND P1, PT, R4.reuse, 0x78, PT ;  /* 0x000000780400780c */ /* 0x040fe20003f24270 */
[----:B------:R-:W-:Y:S01]  /*5f60*/  @P3 STG.E.U16 desc[UR36][R6.64+0xd2], R77 ;  /* 0x0000d24d06003986 */ /* 0x000fe2000c101524 */
[----:B------:R-:W-:-:S02]  /*5f70*/  ISETP.GT.AND P3, PT, R4, 0x70, PT ;  /* 0x000000700400780c */ /* 0x000fc40003f64270 */
[----:B------:R-:W-:Y:S01]  /*5f80*/  ISETP.GT.AND P0, PT, R4, 0x79, PT ;  /* 0x000000790400780c */ /* 0x000fe20003f04270 */
[----:B------:R-:W-:Y:S01]  /*5f90*/  @P4 IMAD.MOV.U32 R4, RZ, RZ, R8 ;  /* 0x000000ffff044224 */ /* 0x000fe200078e0008 */
[----:B------:R-:W-:Y:S01]  /*5fa0*/  F2FP.F16.F32.PACK_AB R78, RZ, R78 ;  /* 0x0000004eff4e723e */ /* 0x000fe200000000ff */
[----:B------:R-:W-:Y:S01]  /*5fb0*/  @P4 IMAD.MOV.U32 R5, RZ, RZ, R9 ;  /* 0x000000ffff054224 */ /* 0x000fe200078e0009 */
[----:B------:R-:W-:Y:S02]  /*5fc0*/  F2FP.F16.F32.PACK_AB R79, RZ, R79 ;  /* 0x0000004fff4f723e */ /* 0x000fe400000000ff */
[----:B------:R-:W-:Y:S02]  /*5fd0*/  F2FP.F16.F32.PACK_AB R80, RZ, R80 ;  /* 0x00000050ff50723e */ /* 0x000fe400000000ff */
[----:B------:R0:W-:Y:S01]  /*5fe0*/  @P4 STG.E.U16 desc[UR36][R4.64+0xd0], R78 ;  /* 0x0000d04e04004986 */ /* 0x0001e2000c101524 */
[----:B------:R-:W-:Y:S02]  /*5ff0*/  ISETP.GT.AND P4, PT, R3, RZ, P2 ;  /* 0x000000ff0300720c */ /* 0x000fe40001784270 */
[----:B------:R-:W-:-:S02]  /*6000*/  F2FP.F16.F32.PACK_AB R81, RZ, R81 ;  /* 0x00000051ff51723e */ /* 0x000fc400000000ff */
[----:B------:R-:W-:Y:S02]  /*6010*/  ISETP.GT.AND P2, PT, R3, 0x8, P2 ;  /* 0x000000080300780c */ /* 0x000fe40001744270 */
[----:B------:R-:W-:Y:S02]  /*6020*/  F2FP.F16.F32.PACK_AB R82, RZ, R82 ;  /* 0x00000052ff52723e */ /* 0x000fe400000000ff */
[----:B------:R-:W-:Y:S02]  /*6030*/  F2FP.F16.F32.PACK_AB R83, RZ, R83 ;  /* 0x00000053ff53723e */ /* 0x000fe400000000ff */
[----:B------:R-:W-:Y:S01]  /*6040*/  F2FP.F16.F32.PACK_AB R84, RZ, R84 ;  /* 0x00000054ff54723e */ /* 0x000fe200000000ff */
[----:B0-----:R-:W-:Y:S01]  /*6050*/  @P5 IMAD.MOV.U32 R4, RZ, RZ, R8 ;  /* 0x000000ffff045224 */ /* 0x001fe200078e0008 */
[----:B------:R-:W-:Y:S01]  /*6060*/  F2FP.F16.F32.PACK_AB R85, RZ, R85 ;  /* 0x00000055ff55723e */ /* 0x000fe200000000ff */
[----:B------:R-:W-:Y:S01]  /*6070*/  @P5 IMAD.MOV.U32 R5, RZ, RZ, R9 ;  /* 0x000000ffff055224 */ /* 0x000fe200078e0009 */
[----:B------:R-:W-:-:S02]  /*6080*/  F2FP.F16.F32.PACK_AB R86, RZ, R86 ;  /* 0x00000056ff56723e */ /* 0x000fc400000000ff */
[----:B------:R-:W-:Y:S02]  /*6090*/  F2FP.F16.F32.PACK_AB R87, RZ, R87 ;  /* 0x00000057ff57723e */ /* 0x000fe400000000ff */
[----:B------:R0:W-:Y:S01]  /*60a0*/  @P5 STG.E.U16 desc[UR36][R4.64+0xd2], R79 ;  /* 0x0000d24f04005986 */ /* 0x0001e2000c101524 */
[C---:B------:R-:W-:Y:S02]  /*60b0*/  ISETP.GT.AND P5, PT, R3.reuse, RZ, P3 ;  /* 0x000000ff0300720c */ /* 0x040fe40001fa4270 */
[----:B------:R-:W-:-:S11]  /*60c0*/  ISETP.GT.AND P3, PT, R3, 0x8, P3 ;  /* 0x000000080300780c */ /* 0x000fd60001f64270 */
[----:B0-----:R-:W-:Y:S02]  /*60d0*/  @P5 IMAD.MOV.U32 R4, RZ, RZ, R6 ;  /* 0x000000ffff045224 */ /* 0x001fe400078e0006 */
[----:B------:R-:W-:-:S05]  /*60e0*/  @P5 IMAD.MOV.U32 R5, RZ, RZ, R7 ;  /* 0x000000ffff055224 */ /* 0x000fca00078e0007 */
[----:B------:R0:W-:Y:S01]  /*60f0*/  @P5 STG.E.U16 desc[UR36][R4.64+0xe0], R80 ;  /* 0x0000e05004005986 */ /* 0x0001e2000c101524 */
[C---:B------:R-:W-:Y:S02]  /*6100*/  ISETP.GT.AND P5, PT, R3.reuse, RZ, P0 ;  /* 0x000000ff0300720c */ /* 0x040fe400007a4270 */
[----:B------:R-:W-:Y:S01]  /*6110*/  ISETP.GT.AND P0, PT, R3, 0x8, P0 ;  /* 0x000000080300780c */ /* 0x000fe20000704270 */
[----:B0-----:R-:W-:Y:S02]  /*6120*/  @P4 IMAD.MOV.U32 R4, RZ, RZ, R6 ;  /* 0x000000ffff044224 */ /* 0x001fe400078e0006 */
[----:B------:R-:W-:-:S05]  /*6130*/  @P4 IMAD.MOV.U32 R5, RZ, RZ, R7 ;  /* 0x000000ffff054224 */ /* 0x000fca00078e0007 */
[----:B------:R0:W-:Y:S01]  /*6140*/  @P4 STG.E.U16 desc[UR36][R4.64+0xe2], R81 ;  /* 0x0000e25104004986 */ /* 0x0001e2000c101524 */
[C---:B------:R-:W-:Y:S02]  /*6150*/  ISETP.GT.AND P4, PT, R3.reuse, RZ, P1 ;  /* 0x000000ff0300720c */ /* 0x040fe40000f84270 */
[----:B------:R-:W-:Y:S01]  /*6160*/  ISETP.GT.AND P1, PT, R3, 0x8, P1 ;  /* 0x000000080300780c */ /* 0x000fe20000f24270 */
[----:B0-----:R-:W-:Y:S02]  /*6170*/  @P3 IMAD.MOV.U32 R4, RZ, RZ, R8 ;  /* 0x000000ffff043224 */ /* 0x001fe400078e0008 */
[----:B------:R-:W-:-:S05]  /*6180*/  @P3 IMAD.MOV.U32 R5, RZ, RZ, R9 ;  /* 0x000000ffff053224 */ /* 0x000fca00078e0009 */
[----:B------:R0:W-:Y:S02]  /*6190*/  @P3 STG.E.U16 desc[UR36][R4.64+0xe0], R82 ;  /* 0x0000e05204003986 */ /* 0x0001e4000c101524 */
[----:B0-----:R-:W-:Y:S02]  /*61a0*/  @P2 IMAD.MOV.U32 R4, RZ, RZ, R8 ;  /* 0x000000ffff042224 */ /* 0x001fe400078e0008 */
[----:B------:R-:W-:-:S05]  /*61b0*/  @P2 IMAD.MOV.U32 R5, RZ, RZ, R9 ;  /* 0x000000ffff052224 */ /* 0x000fca00078e0009 */
[----:B------:R0:W-:Y:S02]  /*61c0*/  @P2 STG.E.U16 desc[UR36][R4.64+0xe2], R83 ;  /* 0x0000e25304002986 */ /* 0x0001e4000c101524 */
[----:B0-----:R-:W-:Y:S02]  /*61d0*/  @P4 IMAD.MOV.U32 R4, RZ, RZ, R6 ;  /* 0x000000ffff044224 */ /* 0x001fe400078e0006 */
[----:B------:R-:W-:-:S05]  /*61e0*/  @P4 IMAD.MOV.U32 R5, RZ, RZ, R7 ;  /* 0x000000ffff054224 */ /* 0x000fca00078e0007 */
[----:B------:R0:W-:Y:S04]  /*61f0*/  @P4 STG.E.U16 desc[UR36][R4.64+0xf0], R84 ;  /* 0x0000f05404004986 */ /* 0x0001e8000c101524 */
[----:B------:R1:W-:Y:S01]  /*6200*/  @P5 STG.E.U16 desc[UR36][R6.64+0xf2], R85 ;  /* 0x0000f25506005986 */ /* 0x0003e2000c101524 */
[----:B0-----:R-:W-:Y:S02]  /*6210*/  @P1 IMAD.MOV.U32 R4, RZ, RZ, R8 ;  /* 0x000000ffff041224 */ /* 0x001fe400078e0008 */
[----:B------:R-:W-:-:S05]  /*6220*/  @P1 IMAD.MOV.U32 R5, RZ, RZ, R9 ;  /* 0x000000ffff051224 */ /* 0x000fca00078e0009 */
[----:B------:R1:W-:Y:S04]  /*6230*/  @P1 STG.E.U16 desc[UR36][R4.64+0xf0], R86 ;  /* 0x0000f05604001986 */ /* 0x0003e8000c101524 */
[----:B------:R1:W-:Y:S02]  /*6240*/  @P0 STG.E.U16 desc[UR36][R8.64+0xf2], R87 ;  /* 0x0000f25708000986 */ /* 0x0003e4000c101524 */
.L_x_158:
[----:B------:R-:W-:Y:S05]  /*6250*/  BSYNC B0 ;  /* 0x0000000000007941 */ /* 0x000fea0003800000 */
.L_x_32:
[----:B------:R-:W-:Y:S01]  /*6260*/  IADD3 R16, P0, R16, UR38, RZ ;  /* 0x0000002610107c10 */ /* 0x000fe2000ff1e0ff */
[----:B------:R-:W-:Y:S01]  /*6270*/  ULDC.64 UR4, c[0x0][0x650] ;  /* 0x0001940000047ab9 */ /* 0x000fe20000000a00 */
[----:B------:R-:W-:Y:S01]  /*6280*/  PRMT R3, RZ, 0x7610, R3 ;  /* 0x00007610ff037816 */ /* 0x000fe20000000003 */
[----:B------:R-:W-:Y:S01]  /*6290*/  IMAD.MOV.U32 R100, RZ, RZ, -0x1 ;  /* 0xffffffffff647424 */ /* 0x000fe200078e00ff */
[----:B------:R-:W-:Y:S01]  /*62a0*/  IADD3.X R17, R17, UR41, RZ, P0, !PT ;  /* 0x0000002911117c10 */ /* 0x000fe200087fe4ff */
[----:B------:R-:W-:Y:S01]  /*62b0*/  IMAD.MOV.U32 R101, RZ, RZ, -0x1 ;  /* 0xffffffffff657424 */ /* 0x000fe200078e00ff */
[----:B------:R-:W-:-:S04]  /*62c0*/  ISETP.GE.U32.AND P0, PT, R16, UR4, PT ;  /* 0x0000000410007c0c */ /* 0x000fc8000bf06070 */
[----:B------:R-:W-:-:S13]  /*62d0*/  ISETP.GE.U32.AND.EX P0, PT, R17, UR5, PT, P0 ;  /* 0x0000000511007c0c */ /* 0x000fda000bf06100 */
[----:B------:R-:W-:Y:S05]  /*62e0*/  @P0 BRA `(.L_x_159) ;  /* 0x00000004004c0947 */ /* 0x000fea0003800000 */
[----:B------:R-:W0:Y:S01]  /*62f0*/  LDC.64 R10, c[0x0][0x628] ;  /* 0x00018a00ff0a7b82 */ /* 0x000e220000000a00 */
[----:B---3--:R-:W3:Y:S01]  /*6300*/  S2R R12, SR_CTAID.X ;  /* 0x00000000000c7919 */ /* 0x008ee20000002500 */
[----:B-12-4-:R-:W-:Y:S02]  /*6310*/  IMAD.MOV.U32 R8, RZ, RZ, R16 ;  /* 0x000000ffff087224 */ /* 0x016fe400078e0010 */
[----:B------:R-:W-:Y:S01]  /*6320*/  IMAD.MOV.U32 R9, RZ, RZ, R17 ;  /* 0x000000ffff097224 */ /* 0x000fe200078e0011 */
[----:B------:R-:W1:Y:S03]  /*6330*/  S2R R20, SR_CTAID.Y ;  /* 0x0000000000147919 */ /* 0x000e660000002600 */
[----:B------:R-:W2:Y:S08]  /*6340*/  LDC R0, c[0x0][0x630] ;  /* 0x00018c00ff007b82 */ /* 0x000eb00000000800 */
[----:B------:R-:W4:Y:S01]  /*6350*/  LDC.64 R14, c[0x0][0x620] ;  /* 0x00018800ff0e7b82 */ /* 0x000f220000000a00 */
[----:B0-----:R-:W-:-:S04]  /*6360*/  ISETP.NE.U32.AND P0, PT, R10, RZ, PT ;  /* 0x000000ff0a00720c */ /* 0x001fc80003f05070 */
[----:B------:R-:W-:-:S13]  /*6370*/  ISETP.NE.AND.EX P0, PT, R11, RZ, PT, P0 ;  /* 0x000000ff0b00720c */ /* 0x000fda0003f05300 */
[----:B-1234-:R-:W-:Y:S05]  /*6380*/  @!P0 BRA `(.L_x_160) ;  /* 0x0000000000288947 */ /* 0x01efea0003800000 */
        /* <DEDUP_REMOVED lines=10> */
.L_x_160:
[-CC-:B------:R-:W-:Y:S01]  /*6430*/  SHF.R.U64 R101, R8, R0.reuse, R9.reuse ;  /* 0x0000000008657219 */ /* 0x180fe20000001209 */
[----:B------:R-:W0:Y:S01]  /*6440*/  LDC.64 R26, c[0x0][0x640] ;  /* 0x00019000ff1a7b82 */ /* 0x000e220000000a00 */
[----:B------:R-:W-:Y:S01]  /*6450*/  SHF.R.U32.HI R0, RZ, R0, R9 ;  /* 0x00000000ff007219 */ /* 0x000fe20000011609 */
[----:B------:R-:W-:Y:S01]  /*6460*/  ULDC UR4, c[0x0][0x150] ;  /* 0x0000540000047ab9 */ /* 0x000fe20000000800 */
[----:B------:R-:W-:Y:S02]  /*6470*/  IADD3 R3, P0, RZ, -R101, RZ ;  /* 0x80000065ff037210 */ /* 0x000fe40007f1e0ff */
[----:B------:R-:W-:-:S03]  /*6480*/  I2FP.F32.U32 R7, R12 ;  /* 0x0000000c00077245 */ /* 0x000fc60000201000 */
[----:B------:R-:W1:Y:S01]  /*6490*/  LDC R6, c[0x0][0x618] ;  /* 0x00018600ff067b82 */ /* 0x000e620000000800 */
[----:B------:R-:W-:Y:S02]  /*64a0*/  IMAD.X R5, RZ, RZ, ~R0, P0 ;  /* 0x000000ffff057224 */ /* 0x000fe400000e0e00 */
[----:B------:R-:W-:Y:S01]  /*64b0*/  FMUL R7, R7, UR4 ;  /* 0x0000000407077c20 */ /* 0x000fe20008400000 */
[----:B------:R-:W-:Y:S01]  /*64c0*/  ULDC UR4, c[0x0][0x154] ;  /* 0x0000550000047ab9 */ /* 0x000fe20000000800 */
[-C--:B------:R-:W-:Y:S02]  /*64d0*/  IMAD R0, R5, R14.reuse, RZ ;  /* 0x0000000e05007224 */ /* 0x080fe400078e02ff */
[C---:B------:R-:W-:Y:S01]  /*64e0*/  IMAD.WIDE.U32 R4, R3.reuse, R14, R16 ;  /* 0x0000000e03047225 */ /* 0x040fe200078e0010 */
[----:B------:R-:W2:Y:S01]  /*64f0*/  LDC R8, c[0x0][0x608] ;  /* 0x00018200ff087b82 */ /* 0x000ea20000000800 */
[----:B------:R-:W3:Y:S02]  /*6500*/  F2I.U32.TRUNC.NTZ R7, R7 ;  /* 0x0000000700077305 */ /* 0x000ee4000020f000 */
[----:B------:R-:W-:Y:S01]  /*6510*/  IMAD R3, R3, R15, R0 ;  /* 0x0000000f03037224 */ /* 0x000fe200078e0200 */
[----:B------:R-:W-:-:S03]  /*6520*/  I2FP.F32.U32 R0, R20 ;  /* 0x0000001400007245 */ /* 0x000fc60000201000 */
[----:B------:R-:W-:Y:S01]  /*6530*/  IMAD.IADD R3, R5, 0x1, R3 ;  /* 0x0000000105037824 */ /* 0x000fe200078e0203 */
[----:B------:R-:W4:Y:S01]  /*6540*/  LDC R11, c[0x0][0x658] ;  /* 0x00019600ff0b7b82 */ /* 0x000f220000000800 */
[----:B0-----:R-:W-:-:S04]  /*6550*/  ISETP.NE.U32.AND P0, PT, R26, RZ, PT ;  /* 0x000000ff1a00720c */ /* 0x001fc80003f05070 */
[----:B------:R-:W-:-:S03]  /*6560*/  ISETP.NE.AND.EX P0, PT, R27, RZ, PT, P0 ;  /* 0x000000ff1b00720c */ /* 0x000fc60003f05300 */
[----:B------:R-:W0:Y:S01]  /*6570*/  LDC R9, c[0x0][0x144] ;  /* 0x00005100ff097b82 */ /* 0x000e220000000800 */
[-C--:B-1----:R-:W-:Y:S01]  /*6580*/  SHF.R.U64 R10, R4, R6.reuse, R3 ;  /* 0x00000006040a7219 */ /* 0x082fe20000001203 */
[----:B---3--:R-:W-:Y:S01]  /*6590*/  IMAD.MOV R7, RZ, RZ, -R7 ;  /* 0x000000ffff077224 */ /* 0x008fe200078e0a07 */
[----:B------:R-:W-:Y:S01]  /*65a0*/  SHF.R.U32.HI R3, RZ, R6, R3 ;  /* 0x00000006ff037219 */ /* 0x000fe20000011603 */
[----:B------:R-:W-:-:S04]  /*65b0*/  FMUL R6, R0, UR4 ;  /* 0x0000000400067c20 */ /* 0x000fc80008400000 */
[----:B------:R-:W1:Y:S01]  /*65c0*/  LDC R21, c[0x0][0x148] ;  /* 0x00005200ff157b82 */ /* 0x000e620000000800 */
[----:B------:R3:W0:Y:S01]  /*65d0*/  F2I.U32.TRUNC.NTZ R14, R6 ;  /* 0x00000006000e7305 */ /* 0x000622000020f000 */
[-CC-:B--2---:R-:W-:Y:S02]  /*65e0*/  SHF.R.U64 R13, R10, R8.reuse, R3.reuse ;  /* 0x000000080a0d7219 */ /* 0x184fe40000001203 */
[----:B------:R-:W-:-:S04]  /*65f0*/  SHF.R.U32.HI R0, RZ, R8, R3 ;  /* 0x00000008ff007219 */ /* 0x000fc80000011603 */
[----:B-----5:R-:W2:Y:S01]  /*6600*/  LDC R24, c[0x0][0x648] ;  /* 0x00019200ff187b82 */ /* 0x020ea20000000800 */
[-CC-:B----4-:R-:W-:Y:S02]  /*6610*/  SHF.R.U64 R15, R13, R11.reuse, R0.reuse ;  /* 0x0000000b0d0f7219 */ /* 0x190fe40000001200 */
[----:B------:R-:W-:-:S03]  /*6620*/  SHF.R.U32.HI R5, RZ, R11, R0 ;  /* 0x0000000bff057219 */ /* 0x000fc60000011600 */
[----:B------:R-:W-:Y:S02]  /*6630*/  IMAD.MOV.U32 R4, RZ, RZ, R15 ;  /* 0x000000ffff047224 */ /* 0x000fe400078e000f */
[----:B------:R-:W4:Y:S01]  /*6640*/  LDC R28, c[0x0][0x638] ;  /* 0x00018e00ff1c7b82 */ /* 0x000f220000000800 */
[----:B0-----:R-:W-:-:S07]  /*6650*/  IMAD R25, R9, R7, R12 ;  /* 0x0000000709197224 */ /* 0x001fce00078e020c */
[----:B------:R-:W0:Y:S08]  /*6660*/  LDC R29, c[0x0][0x610] ;  /* 0x00018400ff1d7b82 */ /* 0x000e300000000800 */
[----:B------:R-:W0:Y:S01]  /*6670*/  LDC R30, c[0x0][0x600] ;  /* 0x00018000ff1e7b82 */ /* 0x000e220000000800 */
[----:B-123--:R-:W-:Y:S05]  /*6680*/  @!P0 BRA `(.L_x_161) ;  /* 0x0000000000288947 */ /* 0x00efea0003800000 */
[----:B------:R-:W1:Y:S02]  /*6690*/  LDC R0, c[0x0][0x64c] ;  /* 0x00019300ff007b82 */ /* 0x000e640000000800 */
[----:B-1----:R-:W-:-:S05]  /*66a0*/  IADD3 R3, P0, R15, R0, RZ ;  /* 0x000000000f037210 */ /* 0x002fca0007f1e0ff */
        /* <DEDUP_REMOVED lines=8> */
.L_x_161:
[----:B------:R-:W-:Y:S01]  /*6730*/  ISETP.NE.AND P0, PT, R2, 0x1, PT ;  /* 0x000000010200780c */ /* 0x000fe20003f05270 */
[----:B------:R-:W-:Y:S01]  /*6740*/  IMAD.MOV R14, RZ, RZ, -R14 ;  /* 0x000000ffff0e7224 */ /* 0x000fe200078e0a0e */
[----:B------:R-:W-:Y:S02]  /*6750*/  SHF.R.U64 R3, R4, R24, R5 ;  /* 0x0000001804037219 */ /* 0x000fe40000001205 */
[----:B------:R-:W-:Y:S02]  /*6760*/  LOP3.LUT R0, R13, R98, RZ, 0xc0, !PT ;  /* 0x000000620d007212 */ /* 0x000fe400078ec0ff */
[----:B------:R-:W-:Y:S01]  /*6770*/  LOP3.LUT R10, R10, R97, RZ, 0xc0, !PT ;  /* 0x000000610a0a7212 */ /* 0x000fe200078ec0ff */
[----:B------:R-:W-:Y:S02]  /*6780*/  IMAD.MOV R4, RZ, RZ, -R3 ;  /* 0x000000ffff047224 */ /* 0x000fe400078e0a03 */
[----:B------:R-:W-:Y:S02]  /*6790*/  IMAD R0, R93, R3, R0 ;  /* 0x000000035d007224 */ /* 0x000fe400078e0200 */
[----:B----4-:R-:W-:-:S02]  /*67a0*/  IMAD R3, R4, R28, R15 ;  /* 0x0000001c04037224 */ /* 0x010fc400078e020f */
[----:B------:R-:W-:Y:S02]  /*67b0*/  @P0 IMAD R25, R21, R14, R20 ;  /* 0x0000000e15190224 */ /* 0x000fe400078e0214 */
[----:B0-----:R-:W-:Y:S02]  /*67c0*/  IMAD R5, R3, R30, R10 ;  /* 0x0000001e03057224 */ /* 0x001fe400078e020a */
[----:B------:R-:W-:Y:S02]  /*67d0*/  IMAD R0, R0, R29, R25 ;  /* 0x0000001d00007224 */ /* 0x000fe400078e0219 */
[----:B------:R-:W-:-:S03]  /*67e0*/  IMAD.MOV.U32 R4, RZ, RZ, 0x1 ;  /* 0x00000001ff047424 */ /* 0x000fc600078e00ff */
[----:B------:R-:W-:Y:S02]  /*67f0*/  SEL R100, R5, R0, !P0 ;  /* 0x0000000005647207 */ /* 0x000fe40004000000 */
[----:B------:R-:W-:Y:S02]  /*6800*/  PRMT R3, R4, 0x7610, R3 ;  /* 0x0000761004037816 */ /* 0x000fe40000000003 */
[----:B------:R-:W-:-:S07]  /*6810*/  SEL R0, R0, R5, !P0 ;  /* 0x0000000500007207 */ /* 0x000fce0004000000 */
.L_x_159:
[----:B------:R-:W-:Y:S01]  /*6820*/  LOP3.LUT P0, RZ, R3, 0xff, RZ, 0xc0, !PT ;  /* 0x000000ff03ff7812 */ /* 0x000fe2000780c0ff */
[----:B------:R-:W-:Y:S01]  /*6830*/  UIMAD.WIDE.U32 UR4, UR42, -0x55555555, URZ ;  /* 0xaaaaaaab2a0478a5 */ /* 0x000fe2000f8e003f */
[----:B------:R-:W-:-:S03]  /*6840*/  IMAD.MOV.U32 R103, RZ, RZ, R0 ;  /* 0x000000ffff677224 */ /* 0x000fc600078e0000 */
[----:B------:R-:W-:-:S04]  /*6850*/  USHF.R.U32.HI UR4, URZ, 0x2, UR5 ;  /* 0x000000023f047899 */ /* 0x000fc80008011605 */
[----:B------:R-:W-:-:S04]  /*6860*/  UIMAD UR42, UR4, -0x6, UR42 ;  /* 0xfffffffa042a78a4 */ /* 0x000fc8000f8e022a */
[----:B------:R-:W-:Y:S08]  /*6870*/  @P0 BRA `(.L_x_162) ;  /* 0xffffffac00100947 */ /* 0x000ff0000383ffff */
[----:B------:R-:W-:Y:S05]  /*6880*/  EXIT ;  /* 0x000000000000794d */ /* 0x000fea0003800000 */
.L_x_7:
        /* <DEDUP_REMOVED lines=26> */
.L_x_164:
[----:B------:R-:W0:Y:S01]  /*6a30*/  LDC.64 R28, c[0x0][0x640] ;  /* 0x00019000ff1c7b82 */ /* 0x000e220000000a00 */
[-CC-:B------:R-:W-:Y:S01]  /*6a40*/  SHF.R.U64 R22, R14, R6.reuse, R15.reuse ;  /* 0x000000060e167219 */ /* 0x180fe2000000120f */
[----:B------:R-:W-:Y:S01]  /*6a50*/  IMAD.MOV.U32 R30, RZ, RZ, 0x1 ;  /* 0x00000001ff1e7424 */ /* 0x000fe200078e00ff */
[----:B------:R-:W-:Y:S02]  /*6a60*/  SHF.R.U32.HI R6, RZ, R6, R15 ;  /* 0x00000006ff067219 */ /* 0x000fe4000001160f */
[----:B------:R-:W-:-:S03]  /*6a70*/  IADD3 R13, P0, RZ, -R22, RZ ;  /* 0x80000016ff0d7210 */ /* 0x000fc60007f1e0ff */
[----:B------:R-:W1:Y:S02]  /*6a80*/  LDC R12, c[0x0][0x618] ;  /* 0x00018600ff0c7b82 */ /* 0x000e640000000800 */
[----:B------:R-:W-:-:S04]  /*6a90*/  IMAD.X R11, RZ, RZ, ~R6, P0 ;  /* 0x000000ffff0b7224 */ /* 0x000fc800000e0e06 */
[-C--:B------:R-:W-:Y:S02]  /*6aa0*/  IMAD R6, R11, R24.reuse, RZ ;  /* 0x000000180b067224 */ /* 0x080fe400078e02ff */
[----:B------:R-:W2:Y:S01]  /*6ab0*/  LDC R14, c[0x0][0x608] ;  /* 0x00018200ff0e7b82 */ /* 0x000ea20000000800 */
[----:B------:R-:W-:-:S04]  /*6ac0*/  IMAD.WIDE.U32 R10, R13, R24, R16 ;  /* 0x000000180d0a7225 */ /* 0x000fc800078e0010 */
[----:B------:R-:W-:-:S03]  /*6ad0*/  IMAD R13, R13, R25, R6 ;  /* 0x000000190d0d7224 */ /* 0x000fc600078e0206 */
[----:B------:R-:W3:Y:S01]  /*6ae0*/  LDC R27, c[0x0][0x658] ;  /* 0x00019600ff1b7b82 */ /* 0x000ee20000000800 */
[----:B------:R-:W-:Y:S01]  /*6af0*/  IMAD.IADD R11, R11, 0x1, R13 ;  /* 0x000000010b0b7824 */ /* 0x000fe200078e020d */
[----:B0-----:R-:W-:-:S04]  /*6b00*/  ISETP.NE.U32.AND P0, PT, R28, RZ, PT ;  /* 0x000000ff1c00720c */ /* 0x001fc80003f05070 */
[----:B------:R-:W-:Y:S02]  /*6b10*/  ISETP.NE.AND.EX P0, PT, R29, RZ, PT, P0 ;  /* 0x000000ff1d00720c */ /* 0x000fe40003f05300 */
[----:B------:R-:W0:Y:S01]  /*6b20*/  LDC R20, c[0x0][0x600] ;  /* 0x00018000ff147b82 */ /* 0x000e220000000800 */
[-CC-:B-1----:R-:W-:Y:S01]  /*6b30*/  SHF.R.U64 R8, R10, R12.reuse, R11.reuse ;  /* 0x0000000c0a087219 */ /* 0x182fe2000000120b */
[----:B------:R-:W-:Y:S01]  /*6b40*/  IMAD.MOV.U32 R10, RZ, RZ, -0x1 ;  /* 0xffffffffff0a7424 */ /* 0x000fe200078e00ff */
[----:B------:R-:W-:-:S05]  /*6b50*/  SHF.R.U32.HI R11, RZ, R12, R11 ;  /* 0x0000000cff0b7219 */ /* 0x000fca000001160b */
[----:B------:R-:W1:Y:S01]  /*6b60*/  LDC R24, c[0x0][0x648] ;  /* 0x00019200ff187b82 */ /* 0x000e620000000800 */
[-CC-:B--2---:R-:W-:Y:S02]  /*6b70*/  SHF.R.U64 R21, R8, R14.reuse, R11.reuse ;  /* 0x0000000e08157219 */ /* 0x184fe4000000120b */
[----:B------:R-:W-:-:S05]  /*6b80*/  SHF.R.U32.HI R6, RZ, R14, R11 ;  /* 0x0000000eff067219 */ /* 0x000fca000001160b */
[----:B------:R-:W2:Y:S01]  /*6b90*/  LDC R26, c[0x0][0x638] ;  /* 0x00018e00ff1a7b82 */ /* 0x000ea20000000800 */
[-C--:B---3--:R-:W-:Y:S02]  /*6ba0*/  SHF.L.U32 R10, R10, R27.reuse, RZ ;  /* 0x0000001b0a0a7219 */ /* 0x088fe400000006ff */
[-CC-:B------:R-:W-:Y:S02]  /*6bb0*/  SHF.R.U64 R25, R21, R27.reuse, R6.reuse ;  /* 0x0000001b15197219 */ /* 0x180fe40000001206 */
[----:B------:R-:W-:Y:S02]  /*6bc0*/  LOP3.LUT R32, RZ, R10, RZ, 0x33, !PT ;  /* 0x0000000aff207212 */ /* 0x000fe400078e33ff */
[----:B------:R-:W-:Y:S01]  /*6bd0*/  SHF.R.U32.HI R11, RZ, R27, R6 ;  /* 0x0000001bff0b7219 */ /* 0x000fe20000011606 */
[----:B------:R-:W3:Y:S01]  /*6be0*/  LDC R31, c[0x0][0x610] ;  /* 0x00018400ff1f7b82 */ /* 0x000ee20000000800 */
[----:B------:R-:W-:Y:S01]  /*6bf0*/  IMAD.MOV.U32 R10, RZ, RZ, R25 ;  /* 0x000000ffff0a7224 */ /* 0x000fe200078e0019 */
[----:B------:R-:W-:Y:S06]  /*6c00*/  @!P0 BRA `(.L_x_165) ;  /* 0x0000000000288947 */ /* 0x000fec0003800000 */
        /* <DEDUP_REMOVED lines=10> */
.L_x_165:
[----:B------:R-:W-:Y:S02]  /*6cb0*/  ISETP.NE.AND P0, PT, R2, 0x1, PT ;  /* 0x000000010200780c */ /* 0x000fe40003f05270 */
[----:B-1----:R-:W-:Y:S01]  /*6cc0*/  SHF.R.U64 R6, R10, R24, R11 ;  /* 0x000000180a067219 */ /* 0x002fe2000000120b */
[----:B0-----:R-:W-:Y:S01]  /*6cd0*/  VIADD R11, R20, 0xffffffff ;  /* 0xffffffff140b7836 */ /* 0x001fe20000000000 */
[----:B------:R-:W-:Y:S02]  /*6ce0*/  SHF.L.U32 R30, R30, R27, RZ ;  /* 0x0000001b1e1e7219 */ /* 0x000fe400000006ff */
[----:B------:R-:W-:Y:S01]  /*6cf0*/  LOP3.LUT R5, R21, R32, RZ, 0xc0, !PT ;  /* 0x0000002015057212 */ /* 0x000fe200078ec0ff */
[----:B------:R-:W-:-:S04]  /*6d00*/  IMAD.MOV R10, RZ, RZ, -R6 ;  /* 0x000000ffff0a7224 */ /* 0x000fc800078e0a06 */
[----:B------:R-:W-:Y:S01]  /*6d10*/  IMAD R6, R30, R6, R5 ;  /* 0x000000061e067224 */ /* 0x000fe200078e0205 */
[----:B------:R-:W-:Y:S01]  /*6d20*/  LOP3.LUT R5, R8, R11, RZ, 0xc0, !PT ;  /* 0x0000000b08057212 */ /* 0x000fe200078ec0ff */
[----:B------:R-:W-:Y:S02]  /*6d30*/  @P0 IMAD R7, R9, R23, R4 ;  /* 0x0000001709070224 */ /* 0x000fe400078e0204 */
[----:B--2---:R-:W-:Y:S02]  /*6d40*/  IMAD R4, R10, R26, R25 ;  /* 0x0000001a0a047224 */ /* 0x004fe400078e0219 */
[----:B---3--:R-:W-:Y:S02]  /*6d50*/  IMAD R7, R6, R31, R7 ;  /* 0x0000001f06077224 */ /* 0x008fe400078e0207 */
[----:B------:R-:W-:Y:S02]  /*6d60*/  IMAD R4, R4, R20, R5 ;  /* 0x0000001404047224 */ /* 0x000fe400078e0205 */
[----:B------:R-:W-:-:S02]  /*6d70*/  IMAD.MOV.U32 R8, RZ, RZ, 0x1 ;  /* 0x00000001ff087424 */ /* 0x000fc400078e00ff */
[----:B------:R-:W-:Y:S01]  /*6d80*/  IMAD.MOV.U32 R6, RZ, RZ, R22 ;  /* 0x000000ffff067224 */ /* 0x000fe200078e0016 */
[----:B------:R-:W-:Y:S02]  /*6d90*/  SEL R20, R4, R7, !P0 ;  /* 0x0000000704147207 */ /* 0x000fe40004000000 */
[----:B------:R-:W-:-:S07]  /*6da0*/  SEL R21, R7, R4, !P0 ;  /* 0x0000000407157207 */ /* 0x000fce0004000000 */
.L_x_163:
[----:B------:R-:W-:-:S08]  /*6db0*/  NOP ;  /* 0x0000000000007918 */ /* 0x000fd00000000000 */
[----:B------:R-:W0:-:S00]  /*6dc0*/  USETMAXREG.DEALLOC.CTAPOOL 0x28 ;  /* 0x00000028000079c8 */ /* 0x000e0000080e0500 */
[----:B0-----:R-:W-:-:S13]  /*6dd0*/  ISETP.NE.AND P0, PT, R3, RZ, PT ;  /* 0x000000ff0300720c */ /* 0x001fda0003f05270 */
[----:B------:R-:W-:Y:S05]  /*6de0*/  @P0 EXIT ;  /* 0x000000000000094d */ /* 0x000fea0003800000 */
[----:B------:R-:W-:Y:S01]  /*6df0*/  LOP3.LUT P0, RZ, R8, 0xff, RZ, 0xc0, !PT ;  /* 0x000000ff08ff7812 */ /* 0x000fe2000780c0ff */
[----:B------:R-:W-:Y:S02]  /*6e00*/  IMAD.MOV.U32 R3, RZ, RZ, 0x1 ;  /* 0x00000001ff037424 */ /* 0x000fe400078e00ff */
[----:B------:R-:W-:-:S10]  /*6e10*/  IMAD.MOV.U32 R8, RZ, RZ, RZ ;  /* 0x000000ffff087224 */ /* 0x000fd400078e00ff */
[----:B------:R-:W-:Y:S05]  /*6e20*/  @!P0 BRA `(.L_x_166) ;  /* 0x0000000c006c8947 */ /* 0x000fea0003800000 */
[----:B------:R-:W0:Y:S01]  /*6e30*/  LDC R3, c[0x0][0x28c] ;  /* 0x0000a300ff037b82 */ /* 0x000e220000000800 */
[----:B------:R-:W1:Y:S01]  /*6e40*/  S2R R13, SR_CgaCtaId ;  /* 0x00000000000d7919 */ /* 0x000e620000008800 */
[----:B------:R-:W-:Y:S01]  /*6e50*/  ULDC UR5, c[0x0][0x658] ;  /* 0x0001960000057ab9 */ /* 0x000fe20000000800 */
[----:B------:R-:W-:Y:S01]  /*6e60*/  UMOV UR6, 0xffffffff ;  /* 0xffffffff00067882 */ /* 0x000fe20000000000 */
[----:B------:R-:W-:Y:S01]  /*6e70*/  BSSY B0, `(.L_x_166) ;  /* 0x00000d6000007945 */ /* 0x000fe20003800000 */
[----:B------:R-:W-:Y:S01]  /*6e80*/  USHF.L.U32 UR6, UR6, UR5, URZ ;  /* 0x0000000506067299 */ /* 0x000fe2000800063f */
[----:B------:R-:W-:Y:S01]  /*6e90*/  IMAD.MOV.U32 R10, RZ, RZ, 0x1 ;  /* 0x00000001ff0a7424 */ /* 0x000fe200078e00ff */
[----:B------:R-:W-:Y:S01]  /*6ea0*/  LOP3.LUT R9, R18, 0x2, RZ, 0xfc, !PT ;  /* 0x0000000212097812 */ /* 0x000fe200078efcff */
[----:B------:R-:W-:Y:S01]  /*6eb0*/  IMAD.MOV.U32 R8, RZ, RZ, RZ ;  /* 0x000000ffff087224 */ /* 0x000fe200078e00ff */
[----:B------:R-:W-:Y:S01]  /*6ec0*/  ULDC UR4, c[0x0][0x600] ;  /* 0x0001800000047ab9 */ /* 0x000fe20000000800 */
[----:B------:R-:W-:Y:S01]  /*6ed0*/  UMOV UR7, 0x1 ;  /* 0x0000000100077882 */ /* 0x000fe20000000000 */
[----:B------:R-:W-:-:S02]  /*6ee0*/  UIADD3 UR4, UR4, -0x1, URZ ;  /* 0xffffffff04047890 */ /* 0x000fc4000fffe03f */
[----:B------:R-:W-:Y:S02]  /*6ef0*/  USHF.L.U32 UR5, UR7, UR5, URZ ;  /* 0x0000000507057299 */ /* 0x000fe4000800063f */
[----:B------:R-:W-:Y:S01]  /*6f00*/  ULOP3.LUT UR6, URZ, UR6, URZ, 0x33, !UPT ;  /* 0x000000063f067292 */ /* 0x000fe2000f8e333f */
[----:B------:R-:W-:Y:S01]  /*6f10*/  ULDC.64 UR42, c[0x0][0x198] ;  /* 0x00006600002a7ab9 */ /* 0x000fe20000000a00 */
[----:B0-----:R-:W-:-:S05]  /*6f20*/  VIADD R3, R3, 0x3f ;  /* 0x0000003f03037836 */ /* 0x001fca0000000000 */
[----:B------:R-:W-:-:S04]  /*6f30*/  SHF.R.S32.HI R4, RZ, 0x1f, R3 ;  /* 0x0000001fff047819 */ /* 0x000fc80000011403 */
[----:B------:R-:W-:Y:S01]  /*6f40*/  LEA.HI R4, R4, R3, RZ, 0x6 ;  /* 0x0000000304047211 */ /* 0x000fe200078f30ff */
[C---:B-1----:R-:W-:Y:S02]  /*6f50*/  IMAD.SHL.U32 R12, R13.reuse, 0x20, RZ ;  /* 0x000000200d0c7824 */ /* 0x042fe400078e00ff */
[----:B------:R-:W-:Y:S01]  /*6f60*/  IMAD.SHL.U32 R13, R13, 0x800, RZ ;  /* 0x000008000d0d7824 */ /* 0x000fe200078e00ff */
[----:B------:R-:W-:Y:S01]  /*6f70*/  SHF.R.S32.HI R11, RZ, 0x6, R4 ;  /* 0x00000006ff0b7819 */ /* 0x000fe20000011404 */
[----:B------:R-:W-:Y:S01]  /*6f80*/  IMAD.MOV.U32 R3, RZ, RZ, 0x1 ;  /* 0x00000001ff037424 */ /* 0x000fe200078e00ff */
[----:B------:R-:W-:Y:S02]  /*6f90*/  LOP3.LUT R12, R12, 0x20, RZ, 0xc0, !PT ;  /* 0x000000200c0c7812 */ /* 0x000fe400078ec0ff */
[----:B------:R-:W-:Y:S01]  /*6fa0*/  LOP3.LUT R13, R13, 0x800, RZ, 0xc0, !PT ;  /* 0x000008000d0d7812 */ /* 0x000fe200078ec0ff */
[----:B------:R-:W-:-:S07]  /*6fb0*/  VIADD R19, R11, 0x1 ;  /* 0x000000010b137836 */ /* 0x000fce0000000000 */
.L_x_177:
[----:B------:R-:W-:-:S03]  /*6fc0*/  UMOV UR7, 0xffffffff ;  /* 0xffffffff00077882 */ /* 0x000fc60000000000 */
[----:B------:R-:W-:Y:S05]  /*6fd0*/  BRA.DIV UR7, `(.L_x_167) ;  /* 0x0000001207307947 */ /* 0x000fea000b800000 */
[----:B------:R-:W-:-:S13]  /*6fe0*/  ELECT P6, URZ, PT ;  /* 0x00000000003f782f */ /* 0x000fda00038c0000 */
.L_x_190:
[----:B------:R-:W-:Y:S04]  /*6ff0*/  BSSY B1, `(.L_x_168) ;  /* 0x000004a000017945 */ /* 0x000fe80003800000 */
[----:B------:R-:W-:Y:S05]  /*7000*/  @!P6 BRA `(.L_x_169) ;  /* 0x000000040020e947 */ /* 0x000fea0003800000 */
[----:B------:R-:W0:Y:S02]  /*7010*/  LDC R4, c[0x0][0x28c] ;  /* 0x0000a300ff047b82 */ /* 0x000e240000000800 */
[----:B0-----:R-:W-:-:S13]  /*7020*/  ISETP.GE.AND P0, PT, R4, 0x1, PT ;  /* 0x000000010400780c */ /* 0x001fda0003f06270 */
[----:B------:R-:W-:Y:S05]  /*7030*/  @!P0 BRA `(.L_x_169) ;  /* 0x0000000400148947 */ /* 0x000fea0003800000 */
[----:B------:R-:W-:Y:S02]  /*7040*/  IMAD.SHL.U32 R21, R21, 0x80, RZ ;  /* 0x0000008015157824 */ /* 0x000fe400078e00ff */
[----:B------:R-:W-:Y:S02]  /*7050*/  IMAD.SHL.U32 R22, R20, 0x80, RZ ;  /* 0x0000008014167824 */ /* 0x000fe400078e00ff */
[----:B------:R-:W-:Y:S02]  /*7060*/  IMAD.MOV.U32 R25, RZ, RZ, RZ ;  /* 0x000000ffff197224 */ /* 0x000fe400078e00ff */
[----:B------:R-:W-:Y:S02]  /*7070*/  IMAD.MOV.U32 R4, RZ, RZ, R12 ;  /* 0x000000ffff047224 */ /* 0x000fe400078e000c */
[----:B------:R-:W-:Y:S02]  /*7080*/  IMAD.MOV.U32 R5, RZ, RZ, R19 ;  /* 0x000000ffff057224 */ /* 0x000fe400078e0013 */
[----:B------:R-:W-:-:S02]  /*7090*/  IMAD.MOV.U32 R7, RZ, RZ, R3 ;  /* 0x000000ffff077224 */ /* 0x000fc400078e0003 */
[----:B------:R-:W-:Y:S02]  /*70a0*/  IMAD.MOV.U32 R14, RZ, RZ, R8 ;  /* 0x000000ffff0e7224 */ /* 0x000fe400078e0008 */
[----:B------:R-:W-:Y:S02]  /*70b0*/  VIADD R26, R21, 0x40 ;  /* 0x00000040151a7836 */ /* 0x000fe40000000000 */
[----:B------:R-:W-:-:S07]  /*70c0*/  VIADD R27, R22, 0x40 ;  /* 0x00000040161b7836 */ /* 0x000fce0000000000 */
.L_x_172:
[----:B------:R-:W0:Y:S01]  /*70d0*/  S2R R20, SR_CgaCtaId ;  /* 0x0000000000147919 */ /* 0x000e220000008800 */
[----:B------:R-:W-:Y:S02]  /*70e0*/  MOV R15, 0x400 ;  /* 0x00000400000f7802 */ /* 0x000fe40000000f00 */
[----:B------:R-:W-:Y:S02]  /*70f0*/  ISETP.NE.AND P1, PT, R0, RZ, PT ;  /* 0x000000ff0000720c */ /* 0x000fe40003f25270 */
[----:B0-----:R-:W-:Y:S02]  /*7100*/  LEA R23, R20, R15, 0x18 ;  /* 0x0000000f14177211 */ /* 0x001fe400078ec0ff */
[----:B------:R-:W-:-:S09]  /*7110*/  SHF.L.U32 R15, R7, 0x1f, RZ ;  /* 0x0000001f070f7819 */ /* 0x000fd200000006ff */
[----:B------:R-:W0:Y:S01]  /*7120*/  @!P1 LDC R20, c[0x0][0x500] ;  /* 0x00014000ff149b82 */ /* 0x000e220000000800 */
[----:B------:R-:W-:-:S04]  /*7130*/  IMAD R24, R14, 0x8, R23 ;  /* 0x000000080e187824 */ /* 0x000fc800078e0217 */
[----:B------:R-:W1:Y:S02]  /*7140*/  SYNCS.PHASECHK.TRANS64.TRYWAIT P0, [R24+URZ+0x30], R15 ;  /* 0x0000300f180075a7 */ /* 0x000e64000800017f */
[----:B-1----:R-:W-:Y:S05]  /*7150*/  @!P0 BRA `(.L_x_170) ;  /* 0x0000000c00f08947 */ /* 0x002fea0003800000 */
.L_x_191:
[----:B-1----:R-:W-:Y:S01]  /*7160*/  PRMT R15, R9, 0x9910, RZ ;  /* 0x00009910090f7816 */ /* 0x002fe200000000ff */
[----:B0-----:R0:W-:Y:S03]  /*7170*/  @!P1 SYNCS.ARRIVE.TRANS64 RZ, [R24+URZ], R20 ;  /* 0x0000001418ff99a7 */ /* 0x0011e6000800003f */
[----:B------:R-:W-:-:S13]  /*7180*/  ISETP.NE.AND P0, PT, R15, 0x2, PT ;  /* 0x000000020f00780c */ /* 0x000fda0003f05270 */
[----:B0-----:R-:W-:Y:S05]  /*7190*/  @P0 BRA `(.L_x_171) ;  /* 0x0000000000040947 */ /* 0x001fea0003800000 */
[----:B------:R-:W-:Y:S01]  /*71a0*/  BPT.TRAP 0x1 ;  /* 0x000000040000795c */ /* 0x000fe20000300000 */
.L_x_171:
[----:B------:R-:W-:Y:S01]  /*71b0*/  IMAD R15, R14, 0x2000, R13 ;  /* 0x000020000e0f7824 */ /* 0x000fe200078e020d */
[----:B------:R-:W-:Y:S01]  /*71c0*/  R2UR UR33, R24 ;  /* 0x00000000182172ca */ /* 0x000fe200000e0000 */
[--C-:B------:R-:W-:Y:S01]  /*71d0*/  IMAD R20, R14, 0x4000, R23.reuse ;  /* 0x000040000e147824 */ /* 0x100fe200078e0217 */
[----:B------:R-:W-:Y:S01]  /*71e0*/  R2UR UR36, R6 ;  /* 0x00000000062472ca */ /* 0x000fe200000e0000 */
[----:B------:R-:W-:Y:S01]  /*71f0*/  IMAD R15, R15, 0x2, R23 ;  /* 0x000000020f0f7824 */ /* 0x000fe200078e0217 */
[----:B------:R-:W-:Y:S01]  /*7200*/  R2UR UR35, R25 ;  /* 0x00000000192372ca */ /* 0x000fe200000e0000 */
[----:B------:R-:W-:Y:S01]  /*7210*/  VIADD R5, R5, 0xffffffff ;  /* 0xffffffff05057836 */ /* 0x000fe20000000000 */
[----:B------:R-:W-:Y:S01]  /*7220*/  R2UR UR24, R20 ;  /* 0x00000000141872ca */ /* 0x000fe200000e0000 */
[----:B------:R-:W-:Y:S01]  /*7230*/  UIADD3 UR14, UP0, UR42, 0xf0, URZ ;  /* 0x000000f02a0e7890 */ /* 0x000fe2000ff1e03f */
[----:B------:R-:W-:Y:S01]  /*7240*/  R2UR UR8, R15 ;  /* 0x000000000f0872ca */ /* 0x000fe200000e0000 */
[----:B------:R-:W-:Y:S01]  /*7250*/  UIADD3 UR22, UP1, UR42, 0x1f0, URZ ;  /* 0x000001f02a167890 */ /* 0x000fe2000ff3e03f */
[----:B------:R-:W-:Y:S01]  /*7260*/  R2UR UR34, R21 ;  /* 0x00000000152272ca */ /* 0x000fe200000e0000 */
[----:B------:R-:W-:Y:S01]  /*7270*/  UIADD3.X UR15, URZ, UR43, URZ, UP0, !UPT ;  /* 0x0000002b3f0f7290 */ /* 0x000fe200087fe43f */
[----:B------:R-:W-:Y:S01]  /*7280*/  R2UR UR26, R26 ;  /* 0x000000001a1a72ca */ /* 0x000fe200000e0000 */
[----:B------:R-:W-:Y:S01]  /*7290*/  UIADD3.X UR23, URZ, UR43, URZ, UP1, !UPT ;  /* 0x0000002b3f177290 */ /* 0x000fe20008ffe43f */
[----:B------:R-:W-:Y:S01]  /*72a0*/  R2UR UR19, R4 ;  /* 0x00000000041372ca */ /* 0x000fe200000e0000 */
[----:B------:R-:W-:Y:S01]  /*72b0*/  VIADD R14, R14, 0x1 ;  /* 0x000000010e0e7836 */ /* 0x000fe20000000000 */
[----:B------:R-:W-:Y:S01]  /*72c0*/  R2UR UR18, R22 ;  /* 0x00000000161272ca */ /* 0x000fe200000e0000 */
[----:B------:R-:W-:Y:S01]  /*72d0*/  UMOV UR30, 0x0 ;  /* 0x00000000001e7882 */ /* 0x000fe20000000000 */
[----:B------:R-:W-:Y:S01]  /*72e0*/  R2UR UR10, R27 ;  /* 0x000000001b0a72ca */ /* 0x000fe200000e0000 */
[----:B------:R-:W-:Y:S01]  /*72f0*/  UIADD3 UR32, UR24, 0x180, URZ ;  /* 0x0000018018207890 */ /* 0x000fe2000fffe03f */
[----:B------:R-:W-:Y:S01]  /*7300*/  ISETP.GT.AND P1, PT, R5, 0x1, PT ;  /* 0x000000010500780c */ /* 0x000fe20003f24270 */
[----:B------:R-:W-:Y:S01]  /*7310*/  UIADD3 UR24, UR24, 0x2180, URZ ;  /* 0x0000218018187890 */ /* 0x000fe2000fffe03f */
[----:B------:R-:W-:Y:S01]  /*7320*/  ISETP.NE.AND P0, PT, R14, 0x6, PT ;  /* 0x000000060e00780c */ /* 0x000fe20003f05270 */
[----:B------:R-:W-:Y:S01]  /*7330*/  UIADD3 UR16, UR8, 0x18180, URZ ;  /* 0x0001818008107890 */ /* 0x000fe2000fffe03f */
[----:B------:R-:W-:Y:S01]  /*7340*/  VIADD R4, R4, 0x40 ;  /* 0x0000004004047836 */ /* 0x000fe20000000000 */
[----:B------:R-:W-:Y:S01]  /*7350*/  UIADD3 UR8, UR8, 0x1a180, URZ ;  /* 0x0001a18008087890 */ /* 0x000fe2000fffe03f */
[----:B------:R-:W-:Y:S01]  /*7360*/  SEL R20, RZ, 0x1, P0 ;  /* 0x00000001ff147807 */ /* 0x000fe20000000000 */
[----:B------:R-:W-:Y:S01]  /*7370*/  UMOV UR31, 0x10000000 ;  /* 0x10000000001f7882 */ /* 0x000fe20000000000 */
[----:B------:R-:W-:Y:S01]  /*7380*/  UMOV UR25, UR33 ;  /* 0x0000002100197c82 */ /* 0x000fe20008000000 */
[----:B------:R-:W-:Y:S01]  /*7390*/  UMOV UR28, UR36 ;  /* 0x00000024001c7c82 */ /* 0x000fe20008000000 */
[----:B------:R-:W-:Y:S01]  /*73a0*/  UMOV UR27, UR35 ;  /* 0x00000023001b7c82 */ /* 0x000fe20008000000 */
[----:B------:R-:W-:Y:S01]  /*73b0*/  UMOV UR7, 0x30000 ;  /* 0x0003000000077882 */ /* 0x000fe20000000000 */
[----:B------:R0:W-:Y:S01]  /*73c0*/  UTMALDG.3D [UR32], [UR14], desc[UR30] ;  /* 0x00001e200e0075b4 */ /* 0x0001e20008011000 */
[----:B------:R-:W-:Y:S01]  /*73d0*/  UMOV UR17, UR33 ;  /* 0x0000002100117c82 */ /* 0x000fe20008000000 */
[----:B------:R-:W-:Y:S01]  /*73e0*/  UMOV UR20, UR36 ;  /* 0x0000002400147c82 */ /* 0x000fe20008000000 */
[----:B------:R-:W-:Y:S01]  /*73f0*/  UMOV UR9, UR33 ;  /* 0x0000002100097c82 */ /* 0x000fe20008000000 */
[----:B------:R-:W-:Y:S01]  /*7400*/  UMOV UR11, UR19 ;  /* 0x00000013000b7c82 */ /* 0x000fe20008000000 */
[----:B------:R-:W-:Y:S01]  /*7410*/  UMOV UR12, UR36 ;  /* 0x00000024000c7c82 */ /* 0x000fe20008000000 */
[----:B------:R-:W-:Y:S01]  /*7420*/  LOP3.LUT R7, R7, R20, RZ, 0x3c, !PT ;  /* 0x0000001407077212 */ /* 0x000fe200078e3cff */
[----:B------:R-:W-:Y:S01]  /*7430*/  VIADD R25, R25, 0x40 ;  /* 0x0000004019197836 */ /* 0x000fe20000000000 */
[----:B------:R0:W-:Y:S01]  /*7440*/  UTMALDG.3D [UR24], [UR14], desc[UR30] ;  /* 0x00001e180e0075b4 */ /* 0x0001e20008011000 */
[----:B------:R-:W-:Y:S01]  /*7450*/  SEL R14, R14, RZ, P0 ;  /* 0x000000ff0e0e7207 */ /* 0x000fe20000000000 */
[----:B------:R0:W-:Y:S01]  /*7460*/  UTMALDG.3D.MULTICAST [UR16], [UR22], UR7, desc[UR30] ;  /* 0x00001e10160073b4 */ /* 0x0001e20008011807 */
[----:B------:R0:W-:Y:S02]  /*7470*/  UTMALDG.3D.MULTICAST [UR8], [UR22], UR7, desc[UR30] ;  /* 0x00001e08160073b4 */ /* 0x0001e40008011807 */
[----:B0-----:R-:W-:Y:S05]  /*7480*/  @P1 BRA `(.L_x_172) ;  /* 0xfffffffc00101947 */ /* 0x001fea000383ffff */
.L_x_169:
[----:B------:R-:W-:Y:S05]  /*7490*/  BSYNC B1 ;  /* 0x0000000000017941 */ /* 0x000fea0003800000 */
.L_x_168:
[----:B------:R-:W-:Y:S01]  /*74a0*/  LOP3.LUT P1, RZ, R10, 0xff, RZ, 0xc0, !PT ;  /* 0x000000ff0aff7812 */ /* 0x000fe2000782c0ff */
[C---:B------:R-:W-:Y:S01]  /*74b0*/  IMAD.IADD R7, R11.reuse, 0x1, R8 ;  /* 0x000000010b077824 */ /* 0x040fe200078e0208 */
[----:B------:R-:W-:Y:S01]  /*74c0*/  ULDC.64 UR8, c[0x0][0x650] ;  /* 0x0001940000087ab9 */ /* 0x000fe20000000a00 */
[----:B------:R-:W-:Y:S01]  /*74d0*/  ISETP.GE.U32.AND P2, PT, R11, 0x6, PT ;  /* 0x000000060b00780c */ /* 0x000fe20003f46070 */
[----:B------:R-:W-:Y:S01]  /*74e0*/  BSSY B1, `(.L_x_173) ;  /* 0x000006c000017945 */ /* 0x000fe20003800000 */
[----:B------:R-:W-:Y:S01]  /*74f0*/  IMAD.MOV.U32 R21, RZ, RZ, -0x1 ;  /* 0xffffffffff157424 */ /* 0x000fe200078e00ff */
[----:B------:R-:W-:Y:S01]  /*7500*/  ISETP.GT.U32.AND P0, PT, R7, 0x5, PT ;  /* 0x000000050700780c */ /* 0x000fe20003f04070 */
[----:B------:R-:W-:Y:S01]  /*7510*/  IMAD.MOV.U32 R20, RZ, RZ, -0x1 ;  /* 0xffffffffff147424 */ /* 0x000fe200078e00ff */
[----:B------:R-:W-:Y:S02]  /*7520*/  PRMT R10, RZ, 0x7610, R10 ;  /* 0x00007610ff0a7816 */ /* 0x000fe4000000000a */
[----:B------:R-:W-:-:S03]  /*7530*/  ISETP.LT.U32.AND P0, PT, R11, 0x6, P0 ;  /* 0x000000060b00780c */ /* 0x000fc60000701070 */
[----:B------:R-:W0:Y:S01]  /*7540*/  @P1 S2R R5, SR_CgaCtaId ;  /* 0x0000000000051919 */ /* 0x000e220000008800 */
[----:B------:R-:W-:-:S04]  /*7550*/  @P1 MOV R4, 0x400 ;  /* 0x0000040000041802 */ /* 0x000fc80000000f00 */
[----:B0-----:R-:W-:Y:S01]  /*7560*/  @P1 LEA R6, R5, R4, 0x18 ;  /* 0x0000000405061211 */ /* 0x001fe200078ec0ff */
[----:B------:R-:W-:Y:S01]  /*7570*/  IMAD.WIDE.U32 R4, R7, -0x55555555, RZ ;  /* 0xaaaaaaab07047825 */ /* 0x000fe200078e00ff */
[----:B------:R-:W-:Y:S02]  /*7580*/  SEL R4, RZ, 0x1, !P0 ;  /* 0x00000001ff047807 */ /* 0x000fe40004000000 */
[----:B------:R0:W-:Y:S01]  /*7590*/  @P1 SYNCS.ARRIVE.TRANS64.A1T0 RZ, [R6+URZ+0x78], RZ ;  /* 0x000078ff06ff19a7 */ /* 0x0001e2000810003f */
[----:B------:R-:W-:Y:S02]  /*75a0*/  IADD3 R16, P1, R16, UR38, RZ ;  /* 0x0000002610107c10 */ /* 0x000fe4000ff3e0ff */
[----:B------:R-:W-:Y:S02]  /*75b0*/  LOP3.LUT R3, R3, R4, RZ, 0x3c, !PT ;  /* 0x0000000403037212 */ /* 0x000fe400078e3cff */
[----:B------:R-:W-:Y:S02]  /*75c0*/  IADD3.X R17, R17, UR41, RZ, P1, !PT ;  /* 0x0000002911117c10 */ /* 0x000fe40008ffe4ff */
[----:B------:R-:W-:-:S02]  /*75d0*/  ISETP.GE.U32.AND P0, PT, R16, UR8, PT ;  /* 0x0000000810007c0c */ /* 0x000fc4000bf06070 */
[----:B0-----:R-:W-:Y:S02]  /*75e0*/  SHF.R.U32.HI R6, RZ, 0x2, R5 ;  /* 0x00000002ff067819 */ /* 0x001fe40000011605 */
[----:B------:R-:W-:Y:S02]  /*75f0*/  ISETP.GE.U32.AND.EX P0, PT, R17, UR9, PT, P0 ;  /* 0x0000000911007c0c */ /* 0x000fe4000bf06100 */
[----:B------:R-:W-:Y:S01]  /*7600*/  @P2 LOP3.LUT R3, R3, 0x1, R6, 0x78, !PT ;  /* 0x0000000103032812 */ /* 0x000fe200078e7806 */
[----:B------:R-:W-:Y:S01]  /*7610*/  IMAD R8, R6, -0x6, R7 ;  /* 0xfffffffa06087824 */ /* 0x000fe200078e0207 */
[----:B------:R-:W-:Y:S01]  /*7620*/  PRMT R4, RZ, 0x7610, R4 ;  /* 0x00007610ff047816 */ /* 0x000fe20000000004 */
[----:B------:R-:W-:-:S08]  /*7630*/  IMAD.MOV.U32 R6, RZ, RZ, -0x1 ;  /* 0xffffffffff067424 */ /* 0x000fd000078e00ff */
[----:B------:R-:W-:Y:S05]  /*7640*/  @P0 BRA `(.L_x_174) ;  /* 0x0000000400540947 */ /* 0x000fea0003800000 */
[----:B------:R-:W0:Y:S01]  /*7650*/  S2R R15, SR_CTAID.X ;  /* 0x00000000000f7919 */ /* 0x000e220000002500 */
[----:B------:R-:W-:Y:S01]  /*7660*/  ULDC.64 UR8, c[0x0][0x628] ;  /* 0x00018a0000087ab9 */ /* 0x000fe20000000a00 */
[----:B------:R-:W-:Y:S01]  /*7670*/  ULDC UR10, c[0x0][0x630] ;  /* 0x00018c00000a7ab9 */ /* 0x000fe20000000800 */
[----:B------:R-:W-:Y:S01]  /*7680*/  ISETP.NE.U32.AND P0, PT, RZ, UR8, PT ;  /* 0x00000008ff007c0c */ /* 0x000fe2000bf05070 */
[----:B------:R-:W1:Y:S01]  /*7690*/  S2R R20, SR_CTAID.Y ;  /* 0x0000000000147919 */ /* 0x000e620000002600 */
[----:B------:R-:W-:Y:S01]  /*76a0*/  ULDC UR11, c[0x0][0x150] ;  /* 0x00005400000b7ab9 */ /* 0x000fe20000000800 */
[----:B------:R-:W-:Y:S01]  /*76b0*/  IMAD.MOV.U32 R4, RZ, RZ, R16 ;  /* 0x000000ffff047224 */ /* 0x000fe200078e0010 */
[----:B------:R-:W-:Y:S01]  /*76c0*/  ISETP.NE.AND.EX P0, PT, RZ, UR9, PT, P0 ;  /* 0x00000009ff007c0c */ /* 0x000fe2000bf05300 */
[----:B------:R-:W-:Y:S01]  /*76d0*/  IMAD.MOV.U32 R5, RZ, RZ, R17 ;  /* 0x000000ffff057224 */ /* 0x000fe200078e0011 */
[----:B0-----:R-:W-:-:S11]  /*76e0*/  I2FP.F32.U32 R22, R15 ;  /* 0x0000000f00167245 */ /* 0x001fd60000201000 */
[----:B------:R-:W-:Y:S05]  /*76f0*/  @!P0 BRA `(.L_x_175) ;  /* 0x0000000000288947 */ /* 0x000fea0003800000 */
[----:B------:R-:W-:Y:S02]  /*7700*/  ULDC UR7, c[0x0][0x634] ;  /* 0x00018d0000077ab9 */ /* 0x000fe40000000800 */
[----:B------:R-:W-:-:S05]  /*7710*/  IADD3 R5, P0, R16, UR7, RZ ;  /* 0x0000000710057c10 */ /* 0x000fca000ff1e0ff */
[----:B------:R-:W-:-:S04]  /*7720*/  IMAD.X R21, RZ, RZ, R17, P0 ;  /* 0x000000ffff157224 */ /* 0x000fc800000e0611 */
[----:B------:R-:W-:-:S04]  /*7730*/  IMAD.WIDE.U32 R6, R21, UR8, RZ ;  /* 0x0000000815067c25 */ /* 0x000fc8000f8e00ff */
[----:B------:R-:W-:-:S04]  /*7740*/  IMAD.WIDE.U32 R6, P0, R5, UR9, R6 ;  /* 0x0000000905067c25 */ /* 0x000fc8000f800006 */
[----:B------:R-:W-:-:S04]  /*7750*/  IMAD.WIDE.U32 R4, R5, UR8, RZ ;  /* 0x0000000805047c25 */ /* 0x000fc8000f8e00ff */
[----:B------:R-:W-:Y:S01]  /*7760*/  IMAD.MOV.U32 R4, RZ, RZ, R7 ;  /* 0x000000ffff047224 */ /* 0x000fe200078e0007 */
[----:B------:R-:W-:Y:S01]  /*7770*/  IADD3 RZ, P1, R5, R6, RZ ;  /* 0x0000000605ff7210 */ /* 0x000fe20007f3e0ff */
[----:B------:R-:W-:-:S04]  /*7780*/  IMAD.X R5, RZ, RZ, RZ, P0 ;  /* 0x000000ffff057224 */ /* 0x000fc800000e06ff */
[----:B------:R-:W-:-:S08]  /*7790*/  IMAD.WIDE.U32.X R4, R21, UR9, R4, P1 ;  /* 0x0000000915047c25 */ /* 0x000fd000088e0404 */
.L_x_175:
[--C-:B------:R-:W-:Y:S01]  /*77a0*/  SHF.R.U64 R14, R4, UR10, R5.reuse ;  /* 0x0000000a040e7c19 */ /* 0x100fe20008001205 */
[----:B------:R-:W-:Y:S01]  /*77b0*/  FMUL R22, R22, UR11 ;  /* 0x0000000b16167c20 */ /* 0x000fe20008400000 */
[----:B------:R-:W-:Y:S01]  /*77c0*/  SHF.R.U32.HI R4, RZ, UR10, R5 ;  /* 0x0000000aff047c19 */ /* 0x000fe20008011605 */
[----:B------:R-:W0:Y:S01]  /*77d0*/  LDC R6, c[0x0][0x144] ;  /* 0x00005100ff067b82 */ /* 0x000e220000000800 */
[----:B------:R-:W-:Y:S01]  /*77e0*/  IADD3 R5, P0, RZ, -R14, RZ ;  /* 0x8000000eff057210 */ /* 0x000fe20007f1e0ff */
[----:B------:R-:W-:Y:S01]  /*77f0*/  ULDC UR7, c[0x0][0x154] ;  /* 0x0000550000077ab9 */ /* 0x000fe20000000800 */
[----:B-1----:R-:W-:Y:S01]  /*7800*/  I2FP.F32.U32 R7, R20 ;  /* 0x0000001400077245 */ /* 0x002fe20000201000 */
[----:B------:R-:W1:Y:S01]  /*7810*/  F2I.U32.TRUNC.NTZ R22, R22 ;  /* 0x0000001600167305 */ /* 0x000e62000020f000 */
[----:B------:R-:W-:Y:S01]  /*7820*/  ULDC.64 UR8, c[0x0][0x620] ;  /* 0x0001880000087ab9 */ /* 0x000fe20000000a00 */
[----:B------:R-:W-:Y:S01]  /*7830*/  IMAD.X R4, RZ, RZ, ~R4, P0 ;  /* 0x000000ffff047224 */ /* 0x000fe200000e0e04 */
[----:B------:R-:W-:Y:S01]  /*7840*/  ISETP.NE.AND P2, PT, R2, 0x1, PT ;  /* 0x000000010200780c */ /* 0x000fe20003f45270 */
[----:B------:R-:W-:Y:S01]  /*7850*/  FMUL R23, R7, UR7 ;  /* 0x0000000707177c20 */ /* 0x000fe20008400000 */
[----:B------:R-:W2:Y:S01]  /*7860*/  LDC R25, c[0x0][0x148] ;  /* 0x00005200ff197b82 */ /* 0x000ea20000000800 */
[----:B------:R-:W-:Y:S01]  /*7870*/  IMAD R4, R4, UR8, RZ ;  /* 0x0000000804047c24 */ /* 0x000fe2000f8e02ff */
[----:B------:R-:W-:-:S03]  /*7880*/  ULDC UR7, c[0x0][0x618] ;  /* 0x0001860000077ab9 */ /* 0x000fc60000000800 */
[----:B------:R-:W3:Y:S01]  /*7890*/  F2I.U32.TRUNC.NTZ R23, R23 ;  /* 0x0000001700177305 */ /* 0x000ee2000020f000 */
[C---:B------:R-:W-:Y:S02]  /*78a0*/  IMAD R7, R5.reuse, UR9, R4 ;  /* 0x0000000905077c24 */ /* 0x040fe4000f8e0204 */
[----:B------:R-:W-:Y:S01]  /*78b0*/  IMAD.WIDE.U32 R4, R5, UR8, R16 ;  /* 0x0000000805047c25 */ /* 0x000fe2000f8e0010 */
[----:B------:R-:W-:Y:S02]  /*78c0*/  ULDC.64 UR8, c[0x0][0x640] ;  /* 0x0001900000087ab9 */ /* 0x000fe40000000a00 */
[----:B------:R-:W-:Y:S01]  /*78d0*/  ISETP.NE.U32.AND P0, PT, RZ, UR8, PT ;  /* 0x00000008ff007c0c */ /* 0x000fe2000bf05070 */
[----:B------:R-:W-:Y:S02]  /*78e0*/  IMAD.IADD R5, R5, 0x1, R7 ;  /* 0x0000000105057824 */ /* 0x000fe400078e0207 */
[----:B-1----:R-:W-:Y:S01]  /*78f0*/  IMAD.MOV R22, RZ, RZ, -R22 ;  /* 0x000000ffff167224 */ /* 0x002fe200078e0a16 */
[----:B------:R-:W-:-:S02]  /*7900*/  ISETP.NE.AND.EX P0, PT, RZ, UR9, PT, P0 ;  /* 0x00000009ff007c0c */ /* 0x000fc4000bf05300 */
[----:B------:R-:W-:Y:S01]  /*7910*/  SHF.R.U64 R21, R4, UR7, R5 ;  /* 0x0000000704157c19 */ /* 0x000fe20008001205 */
[----:B0-----:R-:W-:Y:S01]  /*7920*/  IMAD R15, R6, R22, R15 ;  /* 0x00000016060f7224 */ /* 0x001fe200078e020f */
[----:B------:R-:W-:Y:S01]  /*7930*/  SHF.R.U32.HI R4, RZ, UR7, R5 ;  /* 0x00000007ff047c19 */ /* 0x000fe20008011605 */
[----:B------:R-:W-:Y:S01]  /*7940*/  ULDC UR7, c[0x0][0x608] ;  /* 0x0001820000077ab9 */ /* 0x000fe20000000800 */
[----:B---3--:R-:W-:Y:S02]  /*7950*/  IMAD.MOV R6, RZ, RZ, -R23 ;  /* 0x000000ffff067224 */ /* 0x008fe400078e0a17 */
[--C-:B------:R-:W-:Y:S02]  /*7960*/  SHF.R.U64 R22, R21, UR7, R4.reuse ;  /* 0x0000000715167c19 */ /* 0x100fe40008001204 */
[----:B------:R-:W-:Y:S01]  /*7970*/  SHF.R.U32.HI R5, RZ, UR7, R4 ;  /* 0x00000007ff057c19 */ /* 0x000fe20008011604 */
[----:B------:R-:W-:Y:S01]  /*7980*/  ULDC UR7, c[0x0][0x658] ;  /* 0x0001960000077ab9 */ /* 0x000fe20000000800 */
[----:B--2---:R-:W-:-:S02]  /*7990*/  @P2 IMAD R15, R25, R6, R20 ;  /* 0x00000006190f2224 */ /* 0x004fc400078e0214 */
[--C-:B------:R-:W-:Y:S02]  /*79a0*/  SHF.R.U64 R20, R22, UR7, R5.reuse ;  /* 0x0000000716147c19 */ /* 0x100fe40008001205 */
[----:B------:R-:W-:-:S03]  /*79b0*/  SHF.R.U32.HI R23, RZ, UR7, R5 ;  /* 0x00000007ff177c19 */ /* 0x000fc60008011605 */
[----:B------:R-:W-:Y:S02]  /*79c0*/  IMAD.MOV.U32 R6, RZ, RZ, R20 ;  /* 0x000000ffff067224 */ /* 0x000fe400078e0014 */
[----:B------:R-:W-:Y:S01]  /*79d0*/  IMAD.MOV.U32 R5, RZ, RZ, R23 ;  /* 0x000000ffff057224 */ /* 0x000fe200078e0017 */
[----:B------:R-:W-:Y:S06]  /*79e0*/  @!P0 BRA `(.L_x_176) ;  /* 0x00000000002c8947 */ /* 0x000fec0003800000 */
        /* <DEDUP_REMOVED lines=9> */
[----:B------:R-:W-:-:S04]  /*7a80*/  IMAD.WIDE.U32.X R4, R23, UR9, R4, P1 ;  /* 0x0000000917047c25 */ /* 0x000fc800088e0404 */
[----:B------:R-:W-:-:S07]  /*7a90*/  IMAD.MOV.U32 R6, RZ, RZ, R4 ;  /* 0x000000ffff067224 */ /* 0x000fce00078e0004 */
.L_x_176:
[----:B------:R-:W-:Y:S01]  /*7aa0*/  ULDC UR7, c[0x0][0x648] ;  /* 0x0001920000077ab9 */ /* 0x000fe20000000800 */
[----:B------:R-:W-:Y:S01]  /*7ab0*/  LOP3.LUT R4, R22, UR6, RZ, 0xc0, !PT ;  /* 0x0000000616047c12 */ /* 0x000fe2000f8ec0ff */
[----:B------:R-:W-:Y:S01]  /*7ac0*/  ULDC UR8, c[0x0][0x610] ;  /* 0x0001840000087ab9 */ /* 0x000fe20000000800 */
[----:B------:R-:W-:Y:S01]  /*7ad0*/  SHF.R.U64 R5, R6, UR7, R5 ;  /* 0x0000000706057c19 */ /* 0x000fe20008001205 */
[----:B------:R-:W-:Y:S01]  /*7ae0*/  ULDC UR7, c[0x0][0x638] ;  /* 0x00018e0000077ab9 */ /* 0x000fe20000000800 */
[----:B------:R-:W-:-:S03]  /*7af0*/  LOP3.LUT R21, R21, UR4, RZ, 0xc0, !PT ;  /* 0x0000000415157c12 */ /* 0x000fc6000f8ec0ff */
[----:B------:R-:W-:Y:S02]  /*7b00*/  IMAD.MOV R7, RZ, RZ, -R5 ;  /* 0x000000ffff077224 */ /* 0x000fe400078e0a05 */
[----:B------:R-:W-:Y:S02]  /*7b10*/  IMAD R4, R5, UR5, R4 ;  /* 0x0000000505047c24 */ /* 0x000fe4000f8e0204 */
[----:B------:R-:W-:Y:S01]  /*7b20*/  IMAD R20, R7, UR7, R20 ;  /* 0x0000000707147c24 */ /* 0x000fe2000f8e0214 */
[----:B------:R-:W-:Y:S01]  /*7b30*/  ULDC UR7, c[0x0][0x600] ;  /* 0x0001800000077ab9 */ /* 0x000fe20000000800 */
[----:B------:R-:W-:Y:S02]  /*7b40*/  IMAD R15, R4, UR8, R15 ;  /* 0x00000008040f7c24 */ /* 0x000fe4000f8e020f */
[----:B------:R-:W-:Y:S02]  /*7b50*/  IMAD R6, R20, UR7, R21 ;  /* 0x0000000714067c24 */ /* 0x000fe4000f8e0215 */
[----:B------:R-:W-:-:S03]  /*7b60*/  IMAD.MOV.U32 R4, RZ, RZ, 0x1 ;  /* 0x00000001ff047424 */ /* 0x000fc600078e00ff */
[----:B------:R-:W-:Y:S02]  /*7b70*/  SEL R20, R6, R15, !P2 ;  /* 0x0000000f06147207 */ /* 0x000fe40005000000 */
[----:B------:R-:W-:Y:S01]  /*7b80*/  SEL R21, R15, R6, !P2 ;  /* 0x000000060f157207 */ /* 0x000fe20005000000 */
[----:B------:R-:W-:-:S07]  /*7b90*/  IMAD.MOV.U32 R6, RZ, RZ, R14 ;  /* 0x000000ffff067224 */ /* 0x000fce00078e000e */
.L_x_174:
[----:B------:R-:W-:Y:S05]  /*7ba0*/  BSYNC B1 ;  /* 0x0000000000017941 */ /* 0x000fea0003800000 */
.L_x_173:
[----:B------:R-:W-:-:S13]  /*7bb0*/  LOP3.LUT P0, RZ, R4, 0xff, RZ, 0xc0, !PT ;  /* 0x000000ff04ff7812 */ /* 0x000fda000780c0ff */
[----:B------:R-:W-:Y:S05]  /*7bc0*/  @P0 BRA `(.L_x_177) ;  /* 0xfffffff000fc0947 */ /* 0x000fea000383ffff */
[----:B------:R-:W-:Y:S05]  /*7bd0*/  BSYNC B0 ;  /* 0x0000000000007941 */ /* 0x000fea0003800000 */
.L_x_166:
[----:B------:R-:W-:-:S03]  /*7be0*/  UMOV UR7, 0xffffffff ;  /* 0xffffffff00077882 */ /* 0x000fc60000000000 */
[----:B------:R-:W-:Y:S05]  /*7bf0*/  BRA.DIV UR7, `(.L_x_178) ;  /* 0x00000006075c7947 */ /* 0x000fea000b800000 */
[----:B------:R-:W-:-:S13]  /*7c00*/  ELECT P6, URZ, PT ;  /* 0x00000000003f782f */ /* 0x000fda00038c0000 */
.L_x_194:
[----:B------:R-:W-:Y:S04]  /*7c10*/  BSSY B0, `(.L_x_179) ;  /* 0x000003d000007945 */ /* 0x000fe80003800000 */
[----:B------:R-:W-:Y:S05]  /*7c20*/  @!P6 BRA `(.L_x_180) ;  /* 0x0000000000ece947 */ /* 0x000fea0003800000 */
[----:B------:R-:W-:-:S04]  /*7c30*/  LOP3.LUT R18, R18, 0x2, RZ, 0xfc, !PT ;  /* 0x0000000212127812 */ /* 0x000fc800078efcff */
[----:B------:R-:W-:-:S13]  /*7c40*/  ISETP.NE.AND P0, PT, R18, 0x3, PT ;  /* 0x000000031200780c */ /* 0x000fda0003f05270 */
[----:B------:R-:W-:Y:S05]  /*7c50*/  @!P0 BRA `(.L_x_181) ;  /* 0x0000000000048947 */ /* 0x000fea0003800000 */
[----:B------:R-:W-:Y:S01]  /*7c60*/  BPT.TRAP 0x1 ;  /* 0x000000040000795c */ /* 0x000fe20000300000 */
.L_x_181:
[----:B------:R-:W0:Y:S01]  /*7c70*/  S2R R5, SR_CgaCtaId ;  /* 0x0000000000057919 */ /* 0x000e220000008800 */
[----:B------:R-:W-:Y:S02]  /*7c80*/  MOV R0, 0x400 ;  /* 0x0000040000007802 */ /* 0x000fe40000000f00 */
[----:B------:R-:W-:Y:S02]  /*7c90*/  SHF.L.U32 R2, R3, 0x1f, RZ ;  /* 0x0000001f03027819 */ /* 0x000fe400000006ff */
[----:B0-----:R-:W-:-:S05]  /*7ca0*/  LEA R5, R5, R0, 0x18 ;  /* 0x0000000005057211 */ /* 0x001fca00078ec0ff */
[----:B------:R-:W-:-:S04]  /*7cb0*/  VIADD R5, R5, 0x30 ;  /* 0x0000003005057836 */ /* 0x000fc80000000000 */
[C---:B------:R-:W-:Y:S02]  /*7cc0*/  IMAD R7, R8.reuse, 0x8, R5 ;  /* 0x0000000808077824 */ /* 0x040fe400078e0205 */
[----:B------:R-:W-:Y:S02]  /*7cd0*/  VIADD R8, R8, 0x1 ;  /* 0x0000000108087836 */ /* 0x000fe40000000000 */
[----:B------:R-:W0:Y:S03]  /*7ce0*/  SYNCS.PHASECHK.TRANS64.TRYWAIT P0, [R7+URZ], R2 ;  /* 0x00000002070075a7 */ /* 0x000e26000800017f */
[----:B------:R-:W-:-:S04]  /*7cf0*/  ISETP.NE.AND P1, PT, R8, 0x6, PT ;  /* 0x000000060800780c */ /* 0x000fc80003f25270 */
[----:B------:R-:W-:Y:S02]  /*7d00*/  SEL R0, RZ, 0x1, P1 ;  /* 0x00000001ff007807 */ /* 0x000fe40000800000 */
[----:B------:R-:W-:Y:S02]  /*7d10*/  SEL R8, R8, RZ, P1 ;  /* 0x000000ff08087207 */ /* 0x000fe40000800000 */
[----:B------:R-:W-:-:S03]  /*7d20*/  LOP3.LUT R9, R3, R0, RZ, 0x3c, !PT ;  /* 0x0000000003097212 */ /* 0x000fc600078e3cff */
[----:B------:R-:W-:Y:S01]  /*7d30*/  IMAD R6, R8, 0x8, R5 ;  /* 0x0000000808067824 */ /* 0x000fe200078e0205 */
[----:B------:R-:W-:Y:S01]  /*7d40*/  SHF.L.U32 R3, R9, 0x1f, RZ ;  /* 0x0000001f09037819 */ /* 0x000fe200000006ff */
[----:B0-----:R-:W-:Y:S06]  /*7d50*/  @!P0 BRA `(.L_x_182) ;  /* 0x0000000400248947 */ /* 0x001fec0003800000 */
.L_x_195:
[----:B------:R-:W1:Y:S01]  /*7d60*/  SYNCS.PHASECHK.TRANS64.TRYWAIT P0, [R6+URZ], R3 ;  /* 0x00000003060075a7 */ /* 0x000e62000800017f */
[----:B------:R-:W-:-:S05]  /*7d70*/  VIADD R0, R8, 0x1 ;  /* 0x0000000108007836 */ /* 0x000fca0000000000 */
[----:B------:R-:W-:-:S04]  /*7d80*/  ISETP.NE.AND P1, PT, R0, 0x6, PT ;  /* 0x000000060000780c */ /* 0x000fc80003f25270 */
[----:B0-----:R-:W-:Y:S02]  /*7d90*/  SEL R2, RZ, 0x1, P1 ;  /* 0x00000001ff027807 */ /* 0x001fe40000800000 */
[----:B------:R-:W-:Y:S02]  /*7da0*/  SEL R0, R0, RZ, P1 ;  /* 0x000000ff00007207 */ /* 0x000fe40000800000 */
[----:B------:R-:W-:-:S03]  /*7db0*/  LOP3.LUT R9, R9, R2, RZ, 0x3c, !PT ;  /* 0x0000000209097212 */ /* 0x000fc600078e3cff */
[----:B------:R-:W-:Y:S01]  /*7dc0*/  IMAD R7, R0, 0x8, R5 ;  /* 0x0000000800077824 */ /* 0x000fe200078e0205 */
[----:B------:R-:W-:Y:S01]  /*7dd0*/  SHF.L.U32 R4, R9, 0x1f, RZ ;  /* 0x0000001f09047819 */ /* 0x000fe200000006ff */
[----:B-1----:R-:W-:Y:S06]  /*7de0*/  @!P0 BRA `(.L_x_183) ;  /* 0x0000000400148947 */ /* 0x002fec0003800000 */
.L_x_196:
[----:B------:R-:W1:Y:S01]  /*7df0*/  SYNCS.PHASECHK.TRANS64.TRYWAIT P0, [R7+URZ], R4 ;  /* 0x00000004070075a7 */ /* 0x000e62000800017f */
[----:B------:R-:W-:-:S05]  /*7e00*/  VIADD R0, R0, 0x1 ;  /* 0x0000000100007836 */ /* 0x000fca0000000000 */
[----:B------:R-:W-:-:S04]  /*7e10*/  ISETP.NE.AND P1, PT, R0, 0x6, PT ;  /* 0x000000060000780c */ /* 0x000fc80003f25270 */
[----:B------:R-:W-:Y:S02]  /*7e20*/  SEL R2, RZ, 0x1, P1 ;  /* 0x00000001ff027807 */ /* 0x000fe40000800000 */
[----:B------:R-:W-:Y:S02]  /*7e30*/  SEL R0, R0, RZ, P1 ;  /* 0x000000ff00007207 */ /* 0x000fe40000800000 */
[----:B------:R-:W-:-:S03]  /*7e40*/  LOP3.LUT R9, R9, R2, RZ, 0x3c, !PT ;  /* 0x0000000209097212 */ /* 0x000fc600078e3cff */
[----:B0-----:R-:W-:Y:S01]  /*7e50*/  IMAD R6, R0, 0x8, R5 ;  /* 0x0000000800067824 */ /* 0x001fe200078e0205 */
[----:B------:R-:W-:Y:S01]  /*7e60*/  SHF.L.U32 R3, R9, 0x1f, RZ ;  /* 0x0000001f09037819 */ /* 0x000fe200000006ff */
[----:B-1----:R-:W-:Y:S06]  /*7e70*/  @!P0 BRA `(.L_x_184) ;  /* 0x0000000400048947 */ /* 0x002fec0003800000 */
.L_x_197:
        /* <DEDUP_REMOVED lines=9> */
.L_x_198:
[----:B------:R-:W1:Y:S01]  /*7f10*/  SYNCS.PHASECHK.TRANS64.TRYWAIT P0, [R7+URZ], R4 ;  /* 0x00000004070075a7 */ /* 0x000e62000800017f */
[----:B------:R-:W-:-:S05]  /*7f20*/  VIADD R0, R0, 0x1 ;  /* 0x0000000100007836 */ /* 0x000fca0000000000 */
[----:B------:R-:W-:-:S04]  /*7f30*/  ISETP.NE.AND P1, PT, R0, 0x6, PT ;  /* 0x000000060000780c */ /* 0x000fc80003f25270 */
[----:B------:R-:W-:Y:S02]  /*7f40*/  SEL R2, RZ, 0x1, P1 ;  /* 0x00000001ff027807 */ /* 0x000fe40000800000 */
[----:B------:R-:W-:Y:S02]  /*7f50*/  SEL R0, R0, RZ, P1 ;  /* 0x000000ff00007207 */ /* 0x000fe40000800000 */
[----:B------:R-:W-:Y:S01]  /*7f60*/  LOP3.LUT R2, R9, R2, RZ, 0x3c, !PT ;  /* 0x0000000209027212 */ /* 0x000fe200078e3cff */
[----:B-1----:R-:W-:Y:S06]  /*7f70*/  @!P0 BRA `(.L_x_186) ;  /* 0x0000000000ec8947 */ /* 0x002fec0003800000 */
.L_x_199:
[----:B------:R-:W-:Y:S01]  /*7f80*/  IMAD R5, R0, 0x8, R5 ;  /* 0x0000000800057824 */ /* 0x000fe200078e0205 */
[----:B------:R-:W-:-:S07]  /*7f90*/  SHF.L.U32 R0, R2, 0x1f, RZ ;  /* 0x0000001f02007819 */ /* 0x000fce00000006ff */
.L_x_187:
[----:B--2---:R2:W3:Y:S02]  /*7fa0*/  SYNCS.PHASECHK.TRANS64.TRYWAIT P0, [R5+URZ], R0 ;  /* 0x00000000050075a7 */ /* 0x0044e4000800017f */
[----:B---3--:R-:W-:Y:S05]  /*7fb0*/  @!P0 NANOSLEEP.SYNCS 0x989680 ;  /* 0x009896800000895d */ /* 0x008fea0003900000 */
[----:B------:R-:W3:Y:S02]  /*7fc0*/  @!P0 SYNCS.PHASECHK.TRANS64 P0, [R5+URZ], R0 ;  /* 0x00000000050085a7 */ /* 0x000ee4000800007f */
[----:B---3--:R-:W-:Y:S05]  /*7fd0*/  @!P0 BRA `(.L_x_187) ;  /* 0xfffffffc00f08947 */ /* 0x008fea000383ffff */
.L_x_180:
[----:B------:R-:W-:Y:S05]  /*7fe0*/  BSYNC B0 ;  /* 0x0000000000007941 */ /* 0x000fea0003800000 */
.L_x_179:
[----:B------:R-:W-:Y:S05]  /*7ff0*/  EXIT ;  /* 0x000000000000794d */ /* 0x000fea0003800000 */
.L_x_21:
[----:B-1----:R1:W2:Y:S02]  /*8000*/  SYNCS.PHASECHK.TRANS64.TRYWAIT P1, [R3+URZ], R0 ;  /* 0x00000000030075a7 */ /* 0x0022a4000802017f */
[----:B--2---:R-:W-:Y:S05]  /*8010*/  @!P1 NANOSLEEP.SYNCS 0x989680 ;  /* 0x009896800000995d */ /* 0x004fea0003900000 */
[----:B------:R-:W2:Y:S02]  /*8020*/  @!P1 SYNCS.PHASECHK.TRANS64 P1, [R3+URZ], R0 ;  /* 0x00000000030095a7 */ /* 0x000ea4000802007f */
[----:B--2---:R-:W-:Y:S05]  /*8030*/  @!P1 BRA `(.L_x_21) ;  /* 0xfffffffc00f09947 */ /* 0x004fea000383ffff */
[----:B------:R-:W-:Y:S05]  /*8040*/  BRA `(.L_x_20) ;  /* 0xffffff9400e47947 */ /* 0x000fea000383ffff */
.L_x_26:
[----:B-1----:R1:W2:Y:S02]  /*8050*/  SYNCS.PHASECHK.TRANS64.TRYWAIT P1, [R5+URZ], R4 ;  /* 0x00000004050075a7 */ /* 0x0022a4000802017f */
[----:B--2---:R-:W-:Y:S05]  /*8060*/  @!P1 NANOSLEEP.SYNCS 0x989680 ;  /* 0x009896800000995d */ /* 0x004fea0003900000 */
[----:B------:R-:W2:Y:S02]  /*8070*/  @!P1 SYNCS.PHASECHK.TRANS64 P1, [R5+URZ], R4 ;  /* 0x00000004050095a7 */ /* 0x000ea4000802007f */
[----:B--2---:R-:W-:Y:S05]  /*8080*/  @!P1 BRA `(.L_x_26) ;  /* 0xfffffffc00f09947 */ /* 0x004fea000383ffff */
[----:B------:R-:W-:Y:S05]  /*8090*/  BRA `(.L_x_25) ;  /* 0xffffff9800c07947 */ /* 0x000fea000383ffff */
.L_x_167:
[----:B------:R-:W-:Y:S01]  /*80a0*/  BSSY B1, `(.L_x_188) ;  /* 0x0000006000017945 */ /* 0x000fe20003800000 */
[----:B------:R-:W-:-:S07]  /*80b0*/  IMAD.MOV.U32 R15, RZ, RZ, -0x1 ;  /* 0xffffffffff0f7424 */ /* 0x000fce00078e00ff */
[----:B------:R-:W-:Y:S05]  /*80c0*/  WARPSYNC.COLLECTIVE R15, `(.L_x_189) ;  /* 0x000000000f0c7348 */ /* 0x000fea0003c00000 */
[----:B------:R-:W-:Y:S02]  /*80d0*/  ELECT P6, UR62, PT ;  /* 0x00000000003e782f */ /* 0x000fe400038c0000 */
[----:B------:R-:W-:Y:S01]  /*80e0*/  MOV R14, UR62 ;  /* 0x0000003e000e7c02 */ /* 0x000fe20008000f00 */
[----:B------:R-:W-:Y:S10]  /*80f0*/  ENDCOLLECTIVE ;  /* 0x000000000000791b */ /* 0x000ff40003800000 */
.L_x_189:
[----:B------:R-:W-:Y:S05]  /*8100*/  BSYNC B1 ;  /* 0x0000000000017941 */ /* 0x000fea0003800000 */
.L_x_188:
[----:B------:R-:W-:Y:S05]  /*8110*/  BRA `(.L_x_190) ;  /* 0xffffffec00b47947 */ /* 0x000fea000383ffff */
.L_x_170:
[----:B-1----:R1:W2:Y:S02]  /*8120*/  SYNCS.PHASECHK.TRANS64.TRYWAIT P0, [R24+URZ+0x30], R15 ;  /* 0x0000300f180075a7 */ /* 0x0022a4000800017f */
[----:B--2---:R-:W-:Y:S05]  /*8130*/  @!P0 NANOSLEEP.SYNCS 0x989680 ;  /* 0x009896800000895d */ /* 0x004fea0003900000 */
[----:B------:R-:W2:Y:S02]  /*8140*/  @!P0 SYNCS.PHASECHK.TRANS64 P0, [R24+URZ+0x30], R15 ;  /* 0x0000300f180085a7 */ /* 0x000ea4000800007f */
[----:B--2---:R-:W-:Y:S05]  /*8150*/  @!P0 BRA `(.L_x_170) ;  /* 0xfffffffc00f08947 */ /* 0x004fea000383ffff */
[----:B------:R-:W-:Y:S05]  /*8160*/  BRA `(.L_x_191) ;  /* 0xffffffec00fc7947 */ /* 0x000fea000383ffff */
.L_x_178:
[----:B------:R-:W-:Y:S01]  /*8170*/  BSSY B0, `(.L_x_192) ;  /* 0x0000006000007945 */ /* 0x000fe20003800000 */
[----:B------:R-:W-:-:S07]  /*8180*/  IMAD.MOV.U32 R15, RZ, RZ, -0x1 ;  /* 0xffffffffff0f7424 */ /* 0x000fce00078e00ff */
[----:B------:R-:W-:Y:S05]  /*8190*/  WARPSYNC.COLLECTIVE R15, `(.L_x_193) ;  /* 0x000000000f0c7348 */ /* 0x000fea0003c00000 */
[----:B------:R-:W-:Y:S02]  /*81a0*/  ELECT P6, UR62, PT ;  /* 0x00000000003e782f */ /* 0x000fe400038c0000 */
[----:B------:R-:W-:Y:S01]  /*81b0*/  MOV R14, UR62 ;  /* 0x0000003e000e7c02 */ /* 0x000fe20008000f00 */
[----:B------:R-:W-:Y:S10]  /*81c0*/  ENDCOLLECTIVE ;  /* 0x000000000000791b */ /* 0x000ff40003800000 */
.L_x_193:
[----:B------:R-:W-:Y:S05]  /*81d0*/  BSYNC B0 ;  /* 0x0000000000007941 */ /* 0x000fea0003800000 */
.L_x_192:
[----:B------:R-:W-:Y:S05]  /*81e0*/  BRA `(.L_x_194) ;  /* 0xfffffff800887947 */ /* 0x000fea000383ffff */
.L_x_182:
[----:B0-----:R0:W1:Y:S02]  /*81f0*/  SYNCS.PHASECHK.TRANS64.TRYWAIT P0, [R7+URZ], R2 ;  /* 0x00000002070075a7 */ /* 0x001064000800017f */
[----:B-1----:R-:W-:Y:S05]  /*8200*/  @!P0 NANOSLEEP.SYNCS 0x989680 ;  /* 0x009896800000895d */ /* 0x002fea0003900000 */
[----:B------:R-:W1:Y:S02]  /*8210*/  @!P0 SYNCS.PHASECHK.TRANS64 P0, [R7+URZ], R2 ;  /* 0x00000002070085a7 */ /* 0x000e64000800007f */
[----:B-1----:R-:W-:Y:S05]  /*8220*/  @!P0 BRA `(.L_x_182) ;  /* 0xfffffffc00f08947 */ /* 0x002fea000383ffff */
[----:B------:R-:W-:Y:S05]  /*8230*/  BRA `(.L_x_195) ;  /* 0xfffffff800c87947 */ /* 0x000fea000383ffff */
.L_x_183:
[----:B0-----:R0:W1:Y:S02]  /*8240*/  SYNCS.PHASECHK.TRANS64.TRYWAIT P0, [R6+URZ], R3 ;  /* 0x00000003060075a7 */ /* 0x001064000800017f */
[----:B-1----:R-:W-:Y:S05]  /*8250*/  @!P0 NANOSLEEP.SYNCS 0x989680 ;  /* 0x009896800000895d */ /* 0x002fea0003900000 */
[----:B------:R-:W1:Y:S02]  /*8260*/  @!P0 SYNCS.PHASECHK.TRANS64 P0, [R6+URZ], R3 ;  /* 0x00000003060085a7 */ /* 0x000e64000800007f */
[----:B-1----:R-:W-:Y:S05]  /*8270*/  @!P0 BRA `(.L_x_183) ;  /* 0xfffffffc00f08947 */ /* 0x002fea000383ffff */
[----:B------:R-:W-:Y:S05]  /*8280*/  BRA `(.L_x_196) ;  /* 0xfffffff800d87947 */ /* 0x000fea000383ffff */
.L_x_184:
[----:B0-----:R0:W1:Y:S02]  /*8290*/  SYNCS.PHASECHK.TRANS64.TRYWAIT P0, [R7+URZ], R4 ;  /* 0x00000004070075a7 */ /* 0x001064000800017f */
[----:B-1----:R-:W-:Y:S05]  /*82a0*/  @!P0 NANOSLEEP.SYNCS 0x989680 ;  /* 0x009896800000895d */ /* 0x002fea0003900000 */
[----:B------:R-:W1:Y:S02]  /*82b0*/  @!P0 SYNCS.PHASECHK.TRANS64 P0, [R7+URZ], R4 ;  /* 0x00000004070085a7 */ /* 0x000e64000800007f */
[----:B-1----:R-:W-:Y:S05]  /*82c0*/  @!P0 BRA `(.L_x_184) ;  /* 0xfffffffc00f08947 */ /* 0x002fea000383ffff */
[----:B------:R-:W-:Y:S05]  /*82d0*/  BRA `(.L_x_197) ;  /* 0xfffffff800e87947 */ /* 0x000fea000383ffff */
.L_x_185:
[----:B0-----:R0:W1:Y:S02]  /*82e0*/  SYNCS.PHASECHK.TRANS64.TRYWAIT P0, [R6+URZ], R3 ;  /* 0x00000003060075a7 */ /* 0x001064000800017f */
[----:B-1----:R-:W-:Y:S05]  /*82f0*/  @!P0 NANOSLEEP.SYNCS 0x989680 ;  /* 0x009896800000895d */ /* 0x002fea0003900000 */
[----:B------:R-:W1:Y:S02]  /*8300*/  @!P0 SYNCS.PHASECHK.TRANS64 P0, [R6+URZ], R3 ;  /* 0x00000003060085a7 */ /* 0x000e64000800007f */
[----:B-1----:R-:W-:Y:S05]  /*8310*/  @!P0 BRA `(.L_x_185) ;  /* 0xfffffffc00f08947 */ /* 0x002fea000383ffff */
[----:B------:R-:W-:Y:S05]  /*8320*/  BRA `(.L_x_198) ;  /* 0xfffffff800f87947 */ /* 0x000fea000383ffff */
.L_x_186:
[----:B-1----:R1:W2:Y:S02]  /*8330*/  SYNCS.PHASECHK.TRANS64.TRYWAIT P0, [R7+URZ], R4 ;  /* 0x00000004070075a7 */ /* 0x0022a4000800017f */
[----:B--2---:R-:W-:Y:S05]  /*8340*/  @!P0 NANOSLEEP.SYNCS 0x989680 ;  /* 0x009896800000895d */ /* 0x004fea0003900000 */
[----:B------:R-:W2:Y:S02]  /*8350*/  @!P0 SYNCS.PHASECHK.TRANS64 P0, [R7+URZ], R4 ;  /* 0x00000004070085a7 */ /* 0x000ea4000800007f */
[----:B--2---:R-:W-:Y:S05]  /*8360*/  @!P0 BRA `(.L_x_186) ;  /* 0xfffffffc00f08947 */ /* 0x004fea000383ffff */
[----:B------:R-:W-:Y:S05]  /*8370*/  BRA `(.L_x_199) ;  /* 0xfffffffc00007947 */ /* 0x000fea000383ffff */
.L_x_200:
[----:B------:R-:W-:-:S00]  /*8380*/  BRA `(.L_x_200) ;  /* 0xfffffffc00fc7947 */ /* 0x000fc0000383ffff */
[----:B------:R-:W-:-:S00]  /*8390*/  NOP ;  /* 0x0000000000007918 */ /* 0x000fc00000000000 */
        /* <DEDUP_REMOVED lines=14> */
.L_x_201:


//--------------------- .nv.global.init           --------------------------
	.section	.nv.global.init,"aw",@progbits
.nv.global.init:
	.type		$str$22,@object
	.size		$str$22,($str$23 - $str$22)
$str$22:
        /*0000*/ 	.byte	0x6b, 0x5f, 0x74, 0x69, 0x6c, 0x65, 0x5f, 0x63, 0x6f, 0x75, 0x6e, 0x74, 0x20, 0x3e, 0x3d, 0x20
        /*0010*/ 	.byte	0x31, 0x00
	.type		$str$23,@object
	.size		$str$23,(__unnamed_1 - $str$23)
$str$23:
        /*0012*/ 	.byte	0x2f, 0x74, 0x6d, 0x70, 0x2f, 0x63, 0x75, 0x74, 0x6c, 0x61, 0x73, 0x73, 0x5f, 0x73, 0x77, 0x65
        /*0022*/ 	.byte	0x65, 0x70, 0x5f, 0x73, 0x72, 0x63, 0x2f, 0x69, 0x6e, 0x63, 0x6c, 0x75, 0x64, 0x65, 0x2f, 0x63
        /*0032*/ 	.byte	0x75, 0x74, 0x6c, 0x61, 0x73, 0x73, 0x2f, 0x67, 0x65, 0x6d, 0x6d, 0x2f, 0x63, 0x6f, 0x6c, 0x6c
        /*0042*/ 	.byte	0x65, 0x63, 0x74, 0x69, 0x76, 0x65, 0x2f, 0x73, 0x6d, 0x39, 0x30, 0x5f, 0x6d, 0x6d, 0x61, 0x5f
        /*0052*/ 	.byte	0x74, 0x6d, 0x61, 0x5f, 0x67, 0x6d, 0x6d, 0x61, 0x5f, 0x73, 0x73, 0x5f, 0x77, 0x61, 0x72, 0x70
        /*0062*/ 	.byte	0x73, 0x70, 0x65, 0x63, 0x69, 0x61, 0x6c, 0x69, 0x7a, 0x65, 0x64, 0x2e, 0x68, 0x70, 0x70, 0x00
	.type		__unnamed_1,@object
	.size		__unnamed_1,(.L_0 - __unnamed_1)
__unnamed_1:
        /*0072*/ 	.byte	0x76, 0x6f, 0x69, 0x64, 0x20, 0x63, 0x75, 0x74, 0x6c, 0x61, 0x73, 0x73, 0x3a, 0x3a, 0x67, 0x65
        /* <DEDUP_REMOVED lines=180> */
        /*0bc2*/ 	.byte	0x6e, 0x74, 0x69, 0x74, 0x79, 0x5d, 0x00
.L_0:


//--------------------- .nv.shared._ZN7cutlass13device_kernelINS_4gemm6kernel13GemmUniversalIN4cute5tupleIJiiiiEEENS1_10collective13CollectiveMmaINS1_34MainloopSm90TmaGmmaWarpSpecializedILi6ENS5_IJNS4_1CILi2EEENSA_ILi1EEESC_EEENS1_35KernelTmaWarpSpecializedCooperativeEEENS5_IJNSA_ILi128EEESG_NSA_ILi64EEEEEENS_6half_tENS5_IJSC_llEEESJ_SK_NS4_8TiledMMAINS4_8MMA_AtomIJNS4_4SM904GMMA26MMA_64x128x16_F32F16F16_SSILNSO_5MajorE1ELSQ_1ELNSO_7ScaleInE1ELSR_1EEEEEENS4_6LayoutISD_NS5_IJSC_NSA_ILi0EEESV_EEEEENS5_IJNS4_10UnderscoreESY_SY_EEEEENS4_13SM90_TMA_LOADENS4_14ComposedLayoutINS4_7SwizzleILi3ELi4ELi3EEENS4_18smem_ptr_flag_bitsILi16EEENSU_INS5_IJSH_NSA_ILi8EEEEEENS5_IJSC_SH_EEEEEEEvNS4_8identityENS4_23SM90_TMA_LOAD_MULTICASTES1B_vS1C_EENS_8epilogue10collective6detail29Sm90TmaWarpSpecializedAdapterINS1G_15DefaultEpilogueISJ_NS5_IJlSC_lEEES1K_NS1F_6thread17LinearCombinationISJ_Li1EffLNS1L_9ScaleType4KindE0ELNS_15FloatRoundStyleE2ESJ_EENS1_15EpilogueDefaultEEEEEvvEEEEvNT_6ParamsE --------------------------
	.section	.nv.shared._ZN7cutlass13device_kernelINS_4gemm6kernel13GemmUniversalIN4cute5tupleIJiiiiEEENS1_10collective13CollectiveMmaINS1_34MainloopSm90TmaGmmaWarpSpecializedILi6ENS5_IJNS4_1CILi2EEENSA_ILi1EEESC_EEENS1_35KernelTmaWarpSpecializedCooperativeEEENS5_IJNSA_ILi128EEESG_NSA_ILi64EEEEEENS_6half_tENS5_IJSC_llEEESJ_SK_NS4_8TiledMMAINS4_8MMA_AtomIJNS4_4SM904GMMA26MMA_64x128x16_F32F16F16_SSILNSO_5MajorE1ELSQ_1ELNSO_7ScaleInE1ELSR_1EEEEEENS4_6LayoutISD_NS5_IJSC_NSA_ILi0EEESV_EEEEENS5_IJNS4_10UnderscoreESY_SY_EEEEENS4_13SM90_TMA_LOADENS4_14ComposedLayoutINS4_7SwizzleILi3ELi4ELi3EEENS4_18smem_ptr_flag_bitsILi16EEENSU_INS5_IJSH_NSA_ILi8EEEEEENS5_IJSC_SH_EEEEEEEvNS4_8identityENS4_23SM90_TMA_LOAD_MULTICASTES1B_vS1C_EENS_8epilogue10collective6detail29Sm90TmaWarpSpecializedAdapterINS1G_15DefaultEpilogueISJ_NS5_IJlSC_lEEES1K_NS1F_6thread17LinearCombinationISJ_Li1EffLNS1L_9ScaleType4KindE0ELNS_15FloatRoundStyleE2ESJ_EENS1_15EpilogueDefaultEEEEEvvEEEEvNT_6ParamsE,"aw",@nobits
	.sectionflags	@""
	.align	16
	.zero		1024


//--------------------- .nv.shared.reserved.0     --------------------------
	.section	.nv.shared.reserved.0,"aw",@nobits
	.weak		__nv_reservedSMEM_offset_0_alias
	.size		__nv_reservedSMEM_offset_0_alias, 0, 0
	.other		__nv_reservedSMEM_offset_0_alias,@"STO_CUDA_RESERVED_SHARED STV_DEFAULT"
__nv_reservedSMEM_offset_0_alias:
	.zero		0


//--------------------- .nv.global                --------------------------
	.section	.nv.global,"aw",@nobits
.nv.global:
	.type		_ZN40_INTERNAL_38055070_4_k_cu_2d646213_343904cute1_E,@object
	.size		_ZN40_INTERNAL_38055070_4_k_cu_2d646213_343904cute1_E,(_ZN40_INTERNAL_38055070_4_k_cu_2d646213_343904cuda3std3__45__cpo6cbeginE - _ZN40_INTERNAL_38055070_4_k_cu_2d646213_343904cute1_E)
_ZN40_INTERNAL_38055070_4_k_cu_2d646213_343904cute1_E:
	.zero		1
	.type		_ZN40_INTERNAL_38055070_4_k_cu_2d646213_343904cuda3std3__45__cpo6cbeginE,@object
	.size		_ZN40_INTERNAL_38055070_4_k_cu_2d646213_343904cuda3std3__45__cpo6cbeginE,(_ZN40_INTERNAL_38055070_4_k_cu_2d646213_343904cuda3std3__48in_placeE - _ZN40_INTERNAL_38055070_4_k_cu_2d646213_343904cuda3std3__45__cpo6cbeginE)
_ZN40_INTERNAL_38055070_4_k_cu_2d646213_343904cuda3std3__45__cpo6cbeginE:
	.zero		1
	.type		_ZN40_INTERNAL_38055070_4_k_cu_2d646213_343904cuda3std3__48in_placeE,@object
	.size		_ZN40_INTERNAL_38055070_4_k_cu_2d646213_343904cuda3std3__48in_placeE,(_ZN40_INTERNAL_38055070_4_k_cu_2d646213_343904cuda3std6ranges3__45__cpo9iter_moveE - _ZN40_INTERNAL_38055070_4_k_cu_2d646213_343904cuda3std3__48in_placeE)
_ZN40_INTERNAL_38055070_4_k_cu_2d646213_343904cuda3std3__48in_placeE:
	.zero		1
	.type		_ZN40_INTERNAL_38055070_4_k_cu_2d646213_343904cuda3std6ranges3__45__cpo9iter_moveE,@object
	.size		_ZN40_INTERNAL_38055070_4_k_cu_2d646213_343904cuda3std6ranges3__45__cpo9iter_moveE,(_ZN40_INTERNAL_38055070_4_k_cu_2d646213_343904cuda3std3__45__cpo5beginE - _ZN40_INTERNAL_38055070_4_k_cu_2d646213_343904cuda3std6ranges3__45__cpo9iter_moveE)
_ZN40_INTERNAL_38055070_4_k_cu_2d646213_343904cuda3std6ranges3__45__cpo9iter_moveE:
	.zero		1
	.type		_ZN40_INTERNAL_38055070_4_k_cu_2d646213_343904cuda3std3__45__cpo5beginE,@object
	.size		_ZN40_INTERNAL_38055070_4_k_cu_2d646213_343904cuda3std3__45__cpo5beginE,(_ZN40_INTERNAL_38055070_4_k_cu_2d646213_343904cuda3std3__442_GLOBAL__N__38055070_4_k_cu_2d646213_343906ignoreE - _ZN40_INTERNAL_38055070_4_k_cu_2d646213_343904cuda3std3__45__cpo5beginE)
_ZN40_INTERNAL_38055070_4_k_cu_2d646213_343904cuda3std3__45__cpo5beginE:
	.zero		1
	.type		_ZN40_INTERNAL_38055070_4_k_cu_2d646213_343904cuda3std3__442_GLOBAL__N__38055070_4_k_cu_2d646213_343906ignoreE,@object
	.size		_ZN40_INTERNAL_38055070_4_k_cu_2d646213_343904cuda3std3__442_GLOBAL__N__38055070_4_k_cu_2d646213_343906ignoreE,(_ZN40_INTERNAL_38055070_4_k_cu_2d646213_343904cute7productE - _ZN40_INTERNAL_38055070_4_k_cu_2d646213_343904cuda3std3__442_GLOBAL__N__38055070_4_k_cu_2d646213_343906ignoreE)
_ZN40_INTERNAL_38055070_4_k_cu_2d646213_343904cuda3std3__442_GLOBAL__N__38055070_4_k_cu_2d646213_343906ignoreE:
	.zero		1
	.type		_ZN40_INTERNAL_38055070_4_k_cu_2d646213_343904cute7productE,@object
	.size		_ZN40_INTERNAL_38055070_4_k_cu_2d646213_343904cute7productE,(_ZN40_INTERNAL_38055070_4_k_cu_2d646213_343904cuda3std3__45__cpo3endE - _ZN40_INTERNAL_38055070_4_k_cu_2d646213_343904cute7productE)
_ZN40_INTERNAL_38055070_4_k_cu_2d646213_343904cute7productE:
	.zero		1
	.type		_ZN40_INTERNAL_38055070_4_k_cu_2d646213_343904cuda3std3__45__cpo3endE,@object
	.size		_ZN40_INTERNAL_38055070_4_k_cu_2d646213_343904cuda3std3__45__cpo3endE,(_ZN40_INTERNAL_38055070_4_k_cu_2d646213_343904cuda3std3__419piecewise_constructE - _ZN40_INTERNAL_38055070_4_k_cu_2d646213_343904cuda3std3__45__cpo3endE)
_ZN40_INTERNAL_38055070_4_k_cu_2d646213_343904cuda3std3__45__cpo3endE:
	.zero		1
	.type		_ZN40_INTERNAL_38055070_4_k_cu_2d646213_343904cuda3std3__419piecewise_constructE,@object
	.size		_ZN40_INTERNAL_38055070_4_k_cu_2d646213_343904cuda3std3__419piecewise_constructE,(_ZN40_INTERNAL_38055070_4_k_cu_2d646213_343904cuda3std3__45__cpo4cendE - _ZN40_INTERNAL_38055070_4_k_cu_2d646213_343904cuda3std3__419piecewise_constructE)
_ZN40_INTERNAL_38055070_4_k_cu_2d646213_343904cuda3std3__419piecewise_constructE:
	.zero		1
	.type		_ZN40_INTERNAL_38055070_4_k_cu_2d646213_343904cuda3std3__45__cpo4cendE,@object
	.size		_ZN40_INTERNAL_38055070_4_k_cu_2d646213_343904cuda3std3__45__cpo4cendE,(_ZN40_INTERNAL_38055070_4_k_cu_2d646213_343904cuda3std6ranges3__45__cpo4swapE - _ZN40_INTERNAL_38055070_4_k_cu_2d646213_343904cuda3std3__45__cpo4cendE)
_ZN40_INTERNAL_38055070_4_k_cu_2d646213_343904cuda3std3__45__cpo4cendE:
	.zero		1
	.type		_ZN40_INTERNAL_38055070_4_k_cu_2d646213_343904cuda3std6ranges3__45__cpo4swapE,@object
	.size		_ZN40_INTERNAL_38055070_4_k_cu_2d646213_343904cuda3std6ranges3__45__cpo4swapE,(.L_8 - _ZN40_INTERNAL_38055070_4_k_cu_2d646213_343904cuda3std6ranges3__45__cpo4swapE)
_ZN40_INTERNAL_38055070_4_k_cu_2d646213_343904cuda3std6ranges3__45__cpo4swapE:
	.zero		1
.L_8:


//--------------------- .nv.constant0._ZN7cutlass13device_kernelINS_4gemm6kernel13GemmUniversalIN4cute5tupleIJiiiiEEENS1_10collective13CollectiveMmaINS1_34MainloopSm90TmaGmmaWarpSpecializedILi6ENS5_IJNS4_1CILi2EEENSA_ILi1EEESC_EEENS1_35KernelTmaWarpSpecializedCooperativeEEENS5_IJNSA_ILi128EEESG_NSA_ILi64EEEEEENS_6half_tENS5_IJSC_llEEESJ_SK_NS4_8TiledMMAINS4_8MMA_AtomIJNS4_4SM904GMMA26MMA_64x128x16_F32F16F16_SSILNSO_5MajorE1ELSQ_1ELNSO_7ScaleInE1ELSR_1EEEEEENS4_6LayoutISD_NS5_IJSC_NSA_ILi0EEESV_EEEEENS5_IJNS4_10UnderscoreESY_SY_EEEEENS4_13SM90_TMA_LOADENS4_14ComposedLayoutINS4_7SwizzleILi3ELi4ELi3EEENS4_18smem_ptr_flag_bitsILi16EEENSU_INS5_IJSH_NSA_ILi8EEEEEENS5_IJSC_SH_EEEEEEEvNS4_8identityENS4_23SM90_TMA_LOAD_MULTICASTES1B_vS1C_EENS_8epilogue10collective6detail29Sm90TmaWarpSpecializedAdapterINS1G_15DefaultEpilogueISJ_NS5_IJlSC_lEEES1K_NS1F_6thread17LinearCombinationISJ_Li1EffLNS1L_9ScaleType4KindE0ELNS_15FloatRoundStyleE2ESJ_EENS1_15EpilogueDefaultEEEEEvvEEEEvNT_6ParamsE --------------------------
	.section	.nv.constant0._ZN7cutlass13device_kernelINS_4gemm6kernel13GemmUniversalIN4cute5tupleIJiiiiEEENS1_10collective13CollectiveMmaINS1_34MainloopSm90TmaGmmaWarpSpecializedILi6ENS5_IJNS4_1CILi2EEENSA_ILi1EEESC_EEENS1_35KernelTmaWarpSpecializedCooperativeEEENS5_IJNSA_ILi128EEESG_NSA_ILi64EEEEEENS_6half_tENS5_IJSC_llEEESJ_SK_NS4_8TiledMMAINS4_8MMA_AtomIJNS4_4SM904GMMA26MMA_64x128x16_F32F16F16_SSILNSO_5MajorE1ELSQ_1ELNSO_7ScaleInE1ELSR_1EEEEEENS4_6LayoutISD_NS5_IJSC_NSA_ILi0EEESV_EEEEENS5_IJNS4_10UnderscoreESY_SY_EEEEENS4_13SM90_TMA_LOADENS4_14ComposedLayoutINS4_7SwizzleILi3ELi4ELi3EEENS4_18smem_ptr_flag_bitsILi16EEENSU_INS5_IJSH_NSA_ILi8EEEEEENS5_IJSC_SH_EEEEEEEvNS4_8identityENS4_23SM90_TMA_LOAD_MULTICASTES1B_vS1C_EENS_8epilogue10collective6detail29Sm90TmaWarpSpecializedAdapterINS1G_15DefaultEpilogueISJ_NS5_IJlSC_lEEES1K_NS1F_6thread17LinearCombinationISJ_Li1EffLNS1L_9ScaleType4KindE0ELNS_15FloatRoundStyleE2ESJ_EENS1_15EpilogueDefaultEEEEEvvEEEEvNT_6ParamsE,"a",@progbits
	.sectionflags	@""
	.align	4
.nv.constant0._ZN7cutlass13device_kernelINS_4gemm6kernel13GemmUniversalIN4cute5tupleIJiiiiEEENS1_10collective13CollectiveMmaINS1_34MainloopSm90TmaGmmaWarpSpecializedILi6ENS5_IJNS4_1CILi2EEENSA_ILi1EEESC_EEENS1_35KernelTmaWarpSpecializedCooperativeEEENS5_IJNSA_ILi128EEESG_NSA_ILi64EEEEEENS_6half_tENS5_IJSC_llEEESJ_SK_NS4_8TiledMMAINS4_8MMA_AtomIJNS4_4SM904GMMA26MMA_64x128x16_F32F16F16_SSILNSO_5MajorE1ELSQ_1ELNSO_7ScaleInE1ELSR_1EEEEEENS4_6LayoutISD_NS5_IJSC_NSA_ILi0EEESV_EEEEENS5_IJNS4_10UnderscoreESY_SY_EEEEENS4_13SM90_TMA_LOADENS4_14ComposedLayoutINS4_7SwizzleILi3ELi4ELi3EEENS4_18smem_ptr_flag_bitsILi16EEENSU_INS5_IJSH_NSA_ILi8EEEEEENS5_IJSC_SH_EEEEEEEvNS4_8identityENS4_23SM90_TMA_LOAD_MULTICASTES1B_vS1C_EENS_8epilogue10collective6detail29Sm90TmaWarpSpecializedAdapterINS1G_15DefaultEpilogueISJ_NS5_IJlSC_lEEES1K_NS1F_6thread17LinearCombinationISJ_Li1EffLNS1L_9ScaleType4KindE0ELNS_15FloatRoundStyleE2ESJ_EENS1_15EpilogueDefaultEEEEEvvEEEEvNT_6ParamsE:
	.zero		1664


//--------------------- SYMBOLS --------------------------

	.type		.nv.reservedSmem.offset0,@object
	.size		.nv.reservedSmem.offset0,0x4
	.type		__assertfail,@function
